def matmul_kernel(
    a_ptr,
    b_ptr,
    c_ptr,
    M,
    N,
    K,
    stride_am,
    stride_ak,
    stride_bk,
    stride_bn,
    stride_cm,
    stride_cn,
    BLOCK_M: tl.constexpr,
    BLOCK_N: tl.constexpr,
    BLOCK_K: tl.constexpr,
    GROUP_M: tl.constexpr,
):
    pid = tl.program_id(axis=0)
    num_pid_m = tl.cdiv(M, BLOCK_M)
    num_pid_n = tl.cdiv(N, BLOCK_N)
    num_pid_in_group = GROUP_M * num_pid_n
    group_id = pid // num_pid_in_group
    first_pid_m = group_id * GROUP_M
    group_size_m = min(num_pid_m - first_pid_m, GROUP_M)
    pid_m = first_pid_m + ((pid % num_pid_in_group) % group_size_m)
    pid_n = (pid % num_pid_in_group) // group_size_m

    offs_am = (pid_m * BLOCK_M + tl.arange(0, BLOCK_M)) % M
    offs_bn = (pid_n * BLOCK_N + tl.arange(0, BLOCK_N)) % N
    offs_k = tl.arange(0, BLOCK_K)
    a_ptrs = a_ptr + offs_am[:, None] * stride_am + offs_k[None, :] * stride_ak
    b_ptrs = b_ptr + offs_k[:, None] * stride_bk + offs_bn[None, :] * stride_bn

    acc = tl.zeros((BLOCK_M, BLOCK_N), dtype=tl.float32)
    for kk in range(0, tl.cdiv(K, BLOCK_K)):
        a = tl.load(a_ptrs, mask=offs_k[None, :] < K - kk * BLOCK_K, other=0.0)
        b = tl.load(b_ptrs, mask=offs_k[:, None] < K - kk * BLOCK_K, other=0.0)
        acc = tl.dot(a, b, acc)
        a_ptrs += BLOCK_K * stride_ak
        b_ptrs += BLOCK_K * stride_bk

    c = acc.to(c_ptr.dtype.element_ty)
    offs_cm = pid_m * BLOCK_M + tl.arange(0, BLOCK_M)
    offs_cn = pid_n * BLOCK_N + tl.arange(0, BLOCK_N)
    c_ptrs = c_ptr + offs_cm[:, None] * stride_cm + offs_cn[None, :] * stride_cn
    mask = (offs_cm[:, None] < M) & (offs_cn[None, :] < N)
    tl.store(c_ptrs, c, mask=mask)

# config = {"BLOCK_K": 64, "BLOCK_M": 64, "BLOCK_N": 64, "GROUP_M": 8, "arch": "sm_100", "dtype": "fp8e4m3", "num_ctas": 2, "num_stages": 3, "num_warps": 4}
# arch = sm_100


// ===== COMPILED SASS (sm_100a) =====

	.target	sm_100a

	.elftype	@"ET_EXEC"


//--------------------- .note.nv.tkinfo           --------------------------
	.section	.note.nv.tkinfo,"",@"SHT_NOTE"
	.sectionflags	@"SHF_NOTE_NV_TKINFO"
	.tkinfo
        /*0018*/ 	.word	0x00000081
        /*0030*/ 	.string	""
        /*0030*/ 	.string	"ptxas-blackwell"
        /*0030*/ 	.string	"Cuda compilation tools, release 12.9, V12.9.86"
        /*0030*/ 	.string	"Build cuda_12.9.r12.9/compiler.36037853_0"
        /*0030*/ 	.string	"-v  -suppress-debug-info  -lineinfo  -arch sm_100a "



//--------------------- .note.nv.cuver            --------------------------
	.section	.note.nv.cuver,"",@"SHT_NOTE"
	.sectionflags	@"SHF_NOTE_NV_CUVER"
        /*0018*/ 	.short	0x0001
        /*001a*/ 	.short	0x0064
        /*001c*/ 	.short	0x0001
        /*001e*/ 	.short	0x0000
        /*0020*/ 	.short	0x0001
        /*0022*/ 	.short	0x0000


//--------------------- .nv.info                  --------------------------
	.section	.nv.info,"",@"SHT_CUDA_INFO"
	.align	4


	//----- nvinfo : EIATTR_REGCOUNT
	.align		4
        /*0000*/ 	.byte	0x04, 0x2f
        /*0002*/ 	.short	(.L_4 - .L_3)
	.align		4
.L_3:
        /*0004*/ 	.word	index@(matmul_kernel)
        /*0008*/ 	.word	0x000000a7


	//----- nvinfo : EIATTR_FRAME_SIZE
	.align		4
.L_4:
        /*000c*/ 	.byte	0x04, 0x11
        /*000e*/ 	.short	(.L_6 - .L_5)
	.align		4
.L_5:
        /*0010*/ 	.word	index@($__internal_2_$__cuda_sm10x_tcgen05_guardrail_trap_unallocated_columns_being_dealloced)
        /*0014*/ 	.word	0x00000000


	//----- nvinfo : EIATTR_FRAME_SIZE
	.align		4
.L_6:
        /*0018*/ 	.byte	0x04, 0x11
        /*001a*/ 	.short	(.L_8 - .L_7)
	.align		4
.L_7:
        /*001c*/ 	.word	index@($__internal_1_$__cuda_sm10x_tcgen05_guardrail_trap_phase_invalid_during_alloc)
        /*0020*/ 	.word	0x00000000


	//----- nvinfo : EIATTR_FRAME_SIZE
	.align		4
.L_8:
        /*0024*/ 	.byte	0x04, 0x11
        /*0026*/ 	.short	(.L_10 - .L_9)
	.align		4
.L_9:
        /*0028*/ 	.word	index@($__internal_0_$__cuda_sm10x_tcgen05_guardrail_trap_col_being_dealloced_not_returned_by_alloc)
        /*002c*/ 	.word	0x00000000


	//----- nvinfo : EIATTR_FRAME_SIZE
	.align		4
.L_10:
        /*0030*/ 	.byte	0x04, 0x11
        /*0032*/ 	.short	(.L_12 - .L_11)
	.align		4
.L_11:
        /*0034*/ 	.word	index@(matmul_kernel)
        /*0038*/ 	.word	0x00000000


	//----- nvinfo : EIATTR_MIN_STACK_SIZE
	.align		4
.L_12:
        /*003c*/ 	.byte	0x04, 0x12
        /*003e*/ 	.short	(.L_14 - .L_13)
	.align		4
.L_13:
        /*0040*/ 	.word	index@(matmul_kernel)
        /*0044*/ 	.word	0x00000000
.L_14:


//--------------------- .nv.info.matmul_kernel    --------------------------
	.section	.nv.info.matmul_kernel,"",@"SHT_CUDA_INFO"
	.sectionflags	@""
	.align	4


	//----- nvinfo : EIATTR_CUDA_API_VERSION
	.align		4
        /*0000*/ 	.byte	0x04, 0x37
        /*0002*/ 	.short	(.L_16 - .L_15)
.L_15:
        /*0004*/ 	.word	0x00000081


	//----- nvinfo : EIATTR_KPARAM_INFO
	.align		4
.L_16:
        /*0008*/ 	.byte	0x04, 0x17
        /*000a*/ 	.short	(.L_18 - .L_17)
.L_17:
        /*000c*/ 	.word	0x00000000
        /*0010*/ 	.short	0x000d
        /*0012*/ 	.short	0x0048
        /*0014*/ 	.byte	0x00, 0xf4, 0x21, 0x00


	//----- nvinfo : EIATTR_KPARAM_INFO
	.align		4
.L_18:
        /*0018*/ 	.byte	0x04, 0x17
        /*001a*/ 	.short	(.L_20 - .L_19)
.L_19:
        /*001c*/ 	.word	0x00000000
        /*0020*/ 	.short	0x000c
        /*0022*/ 	.short	0x0040
        /*0024*/ 	.byte	0x00, 0xf4, 0x21, 0x00


	//----- nvinfo : EIATTR_KPARAM_INFO
	.align		4
.L_20:
        /*0028*/ 	.byte	0x04, 0x17
        /*002a*/ 	.short	(.L_22 - .L_21)
.L_21:
        /*002c*/ 	.word	0x00000000
        /*0030*/ 	.short	0x000b
        /*0032*/ 	.short	0x0038
        /*0034*/ 	.byte	0x00, 0xf0, 0x11, 0x00


	//----- nvinfo : EIATTR_KPARAM_INFO
	.align		4
.L_22:
        /*0038*/ 	.byte	0x04, 0x17
        /*003a*/ 	.short	(.L_24 - .L_23)
.L_23:
        /*003c*/ 	.word	0x00000000
        /*0040*/ 	.short	0x000a
        /*0042*/ 	.short	0x0034
        /*0044*/ 	.byte	0x00, 0xf0, 0x11, 0x00


	//----- nvinfo : EIATTR_KPARAM_INFO
	.align		4
.L_24:
        /*0048*/ 	.byte	0x04, 0x17
        /*004a*/ 	.short	(.L_26 - .L_25)
.L_25:
        /*004c*/ 	.word	0x00000000
        /*0050*/ 	.short	0x0009
        /*0052*/ 	.short	0x0030
        /*0054*/ 	.byte	0x00, 0xf0, 0x11, 0x00


	//----- nvinfo : EIATTR_KPARAM_INFO
	.align		4
.L_26:
        /*0058*/ 	.byte	0x04, 0x17
        /*005a*/ 	.short	(.L_28 - .L_27)
.L_27:
        /*005c*/ 	.word	0x00000000
        /*0060*/ 	.short	0x0008
        /*0062*/ 	.short	0x002c
        /*0064*/ 	.byte	0x00, 0xf0, 0x11, 0x00


	//----- nvinfo : EIATTR_KPARAM_INFO
	.align		4
.L_28:
        /*0068*/ 	.byte	0x04, 0x17
        /*006a*/ 	.short	(.L_30 - .L_29)
.L_29:
        /*006c*/ 	.word	0x00000000
        /*0070*/ 	.short	0x0007
        /*0072*/ 	.short	0x0028
        /*0074*/ 	.byte	0x00, 0xf0, 0x11, 0x00


	//----- nvinfo : EIATTR_KPARAM_INFO
	.align		4
.L_30:
        /*0078*/ 	.byte	0x04, 0x17
        /*007a*/ 	.short	(.L_32 - .L_31)
.L_31:
        /*007c*/ 	.word	0x00000000
        /*0080*/ 	.short	0x0006
        /*0082*/ 	.short	0x0024
        /*0084*/ 	.byte	0x00, 0xf0, 0x11, 0x00


	//----- nvinfo : EIATTR_KPARAM_INFO
	.align		4
.L_32:
        /*0088*/ 	.byte	0x04, 0x17
        /*008a*/ 	.short	(.L_34 - .L_33)
.L_33:
        /*008c*/ 	.word	0x00000000
        /*0090*/ 	.short	0x0005
        /*0092*/ 	.short	0x0020
        /*0094*/ 	.byte	0x00, 0xf0, 0x11, 0x00


	//----- nvinfo : EIATTR_KPARAM_INFO
	.align		4
.L_34:
        /*0098*/ 	.byte	0x04, 0x17
        /*009a*/ 	.short	(.L_36 - .L_35)
.L_35:
        /*009c*/ 	.word	0x00000000
        /*00a0*/ 	.short	0x0004
        /*00a2*/ 	.short	0x001c
        /*00a4*/ 	.byte	0x00, 0xf0, 0x11, 0x00


	//----- nvinfo : EIATTR_KPARAM_INFO
	.align		4
.L_36:
        /*00a8*/ 	.byte	0x04, 0x17
        /*00aa*/ 	.short	(.L_38 - .L_37)
.L_37:
        /*00ac*/ 	.word	0x00000000
        /*00b0*/ 	.short	0x0003
        /*00b2*/ 	.short	0x0018
        /*00b4*/ 	.byte	0x00, 0xf0, 0x11, 0x00


	//----- nvinfo : EIATTR_KPARAM_INFO
	.align		4
.L_38:
        /*00b8*/ 	.byte	0x04, 0x17
        /*00ba*/ 	.short	(.L_40 - .L_39)
.L_39:
        /*00bc*/ 	.word	0x00000000
        /*00c0*/ 	.short	0x0002
        /*00c2*/ 	.short	0x0010
        /*00c4*/ 	.byte	0x00, 0xf4, 0x21, 0x00


	//----- nvinfo : EIATTR_KPARAM_INFO
	.align		4
.L_40:
        /*00c8*/ 	.byte	0x04, 0x17
        /*00ca*/ 	.short	(.L_42 - .L_41)
.L_41:
        /*00cc*/ 	.word	0x00000000
        /*00d0*/ 	.short	0x0001
        /*00d2*/ 	.short	0x0008
        /*00d4*/ 	.byte	0x00, 0xf4, 0x21, 0x00


	//----- nvinfo : EIATTR_KPARAM_INFO
	.align		4
.L_42:
        /*00d8*/ 	.byte	0x04, 0x17
        /*00da*/ 	.short	(.L_44 - .L_43)
.L_43:
        /*00dc*/ 	.word	0x00000000
        /*00e0*/ 	.short	0x0000
        /*00e2*/ 	.short	0x0000
        /*00e4*/ 	.byte	0x00, 0xf4, 0x21, 0x00


	//----- nvinfo : EIATTR_EXPLICIT_CLUSTER
	.align		4
.L_44:
        /*00e8*/ 	.byte	0x01, 0x3e
	.zero		2


	//----- nvinfo : EIATTR_CTA_PER_CLUSTER
	.align		4
        /*00ec*/ 	.byte	0x04, 0x3d
        /*00ee*/ 	.short	(.L_46 - .L_45)
.L_45:
        /*00f0*/ 	.word	0x00000002
        /*00f4*/ 	.word	0x00000001
        /*00f8*/ 	.word	0x00000001


	//----- nvinfo : EIATTR_AT_ENTRY_FRAGMENTS
	.align		4
.L_46:
        /*00fc*/ 	.byte	0x04, 0x4f
        /*00fe*/ 	.short	(.L_48 - .L_47)


	//   ....[0]....
.L_47:
        /*0100*/ 	.word	0x00000004


	//----- nvinfo : EIATTR_RESERVED_SMEM_USED
	.align		4
.L_48:
        /*0104*/ 	.byte	0x01, 0x41
	.zero		2


	//----- nvinfo : EIATTR_SPARSE_MMA_MASK
	.align		4
        /*0108*/ 	.byte	0x03, 0x50
        /*010a*/ 	.short	0x0000


	//----- nvinfo : EIATTR_TCGEN05_1CTA_USED
	.align		4
        /*010c*/ 	.byte	0x01, 0x51
	.zero		2


	//----- nvinfo : EIATTR_MAXREG_COUNT
	.align		4
        /*0110*/ 	.byte	0x03, 0x1b
        /*0112*/ 	.short	0x00ff


	//----- nvinfo : EIATTR_NUM_BARRIERS
	.align		4
        /*0114*/ 	.byte	0x02, 0x4c
        /*0116*/ 	.byte	0x01
	.zero		1


	//----- nvinfo : EIATTR_INT_WARP_WIDE_INSTR_OFFSETS
	.align		4
        /*0118*/ 	.byte	0x04, 0x31
        /*011a*/ 	.short	(.L_50 - .L_49)


	//   ....[0]....
.L_49:
        /*011c*/ 	.word	0x000016d0


	//   ....[1]....
        /*0120*/ 	.word	0x000016e0


	//   ....[2]....
        /*0124*/ 	.word	0x00002cf0


	//   ....[3]....
        /*0128*/ 	.word	0x00005ac0


	//   ....[4]....
        /*012c*/ 	.word	0x00005b10


	//----- nvinfo : EIATTR_COOP_GROUP_MASK_REGIDS
	.align		4
.L_50:
        /*0130*/ 	.byte	0x04, 0x29
        /*0132*/ 	.short	(.L_52 - .L_51)


	//   ....[0]....
.L_51:
        /*0134*/ 	.word	0xffffffff


	//   ....[1]....
        /*0138*/ 	.word	0xffffffff


	//   ....[2]....
        /*013c*/ 	.word	0xffffffff


	//   ....[3]....
        /*0140*/ 	.word	0xffffffff


	//----- nvinfo : EIATTR_COOP_GROUP_INSTR_OFFSETS
	.align		4
.L_52:
        /*0144*/ 	.byte	0x04, 0x28
        /*0146*/ 	.short	(.L_54 - .L_53)


	//   ....[0]....
.L_53:
        /*0148*/ 	.word	0x00000070


	//   ....[1]....
        /*014c*/ 	.word	0x00000320


	//   ....[2]....
        /*0150*/ 	.word	0x00005960


	//   ....[3]....
        /*0154*/ 	.word	0x00005bc0


	//----- nvinfo : EIATTR_VRC_CTA_INIT_COUNT
	.align		4
.L_54:
        /*0158*/ 	.byte	0x02, 0x4a
        /*015a*/ 	.byte	0x80
	.zero		1


	//----- nvinfo : EIATTR_MBARRIER_INSTR_OFFSETS
	.align		4
        /*015c*/ 	.byte	0x04, 0x39
        /*015e*/ 	.short	(.L_56 - .L_55)


	//   ....[0]....
.L_55:
        /*0160*/ 	.word	0x00001860
        /*0164*/ 	.word	0x000000ff
        /*0168*/ 	.word	0x00000000
        /*016c*/ 	.short	0x0100
        /*016e*/ 	.byte	0x0a
	.zero		1


	//   ....[1]....
        /*0170*/ 	.word	0x00002d40
        /*0174*/ 	.word	0x000000ff
        /*0178*/ 	.word	0x00003008
        /*017c*/ 	.short	0x0100
        /*017e*/ 	.byte	0x0d
	.zero		1


	//   ....[2]....
        /*0180*/ 	.word	0x00003a50
        /*0184*/ 	.word	0x000000ff
        /*0188*/ 	.word	0x00000000
        /*018c*/ 	.short	0x010a
        /*018e*/ 	.byte	0x0a
	.zero		1


	//   ....[3]....
        /*0190*/ 	.word	0x00004e10
        /*0194*/ 	.word	0x000000ff
        /*0198*/ 	.word	0x00000000
        /*019c*/ 	.short	0x010a
        /*019e*/ 	.byte	0x0a
	.zero		1


	//   ....[4]....
        /*01a0*/ 	.word	0x00004f60
        /*01a4*/ 	.word	0x000000ff
        /*01a8*/ 	.word	0x00003000
        /*01ac*/ 	.short	0x0108
        /*01ae*/ 	.byte	0x0d
	.zero		1


	//   ....[5]....
        /*01b0*/ 	.word	0x00004ff0
        /*01b4*/ 	.word	0x000000ff
        /*01b8*/ 	.word	0x00003008
        /*01bc*/ 	.short	0x0108
        /*01be*/ 	.byte	0x0d
	.zero		1


	//   ....[6]....
        /*01c0*/ 	.word	0x00005be0
        /*01c4*/ 	.word	0x000000ff
        /*01c8*/ 	.word	0x00000000
        /*01cc*/ 	.short	0x010a
        /*01ce*/ 	.byte	0x0a
	.zero		1


	//   ....[7]....
        /*01d0*/ 	.word	0x00005c10
        /*01d4*/ 	.word	0x000000ff
        /*01d8*/ 	.word	0x00000000
        /*01dc*/ 	.short	0x010a
        /*01de*/ 	.byte	0x0a
	.zero		1


	//----- nvinfo : EIATTR_NUM_MBARRIERS
	.align		4
.L_56:
        /*01e0*/ 	.byte	0x03, 0x38
        /*01e2*/ 	.short	0x0002


	//----- nvinfo : EIATTR_EXIT_INSTR_OFFSETS
	.align		4
        /*01e4*/ 	.byte	0x04, 0x1c
        /*01e6*/ 	.short	(.L_58 - .L_57)


	//   ....[0]....
.L_57:
        /*01e8*/ 	.word	0x00005bd0


	//----- nvinfo : EIATTR_REQNTID
	.align		4
.L_58:
        /*01ec*/ 	.byte	0x04, 0x10
        /*01ee*/ 	.short	(.L_60 - .L_59)
.L_59:
        /*01f0*/ 	.word	0x00000080
        /*01f4*/ 	.word	0x00000001
        /*01f8*/ 	.word	0x00000001


	//----- nvinfo : EIATTR_CRS_STACK_SIZE
	.align		4
.L_60:
        /*01fc*/ 	.byte	0x04, 0x1e
        /*01fe*/ 	.short	(.L_62 - .L_61)
.L_61:
        /*0200*/ 	.word	0x00000000


	//----- nvinfo : EIATTR_CBANK_PARAM_SIZE
	.align		4
.L_62:
        /*0204*/ 	.byte	0x03, 0x19
        /*0206*/ 	.short	0x0050


	//----- nvinfo : EIATTR_PARAM_CBANK
	.align		4
        /*0208*/ 	.byte	0x04, 0x0a
        /*020a*/ 	.short	(.L_64 - .L_63)
	.align		4
.L_63:
        /*020c*/ 	.word	index@(.nv.constant0.matmul_kernel)
        /*0210*/ 	.short	0x0380
        /*0212*/ 	.short	0x0050


	//----- nvinfo : EIATTR_SW_WAR
	.align		4
.L_64:
        /*0214*/ 	.byte	0x04, 0x36
        /*0216*/ 	.short	(.L_66 - .L_65)
.L_65:
        /*0218*/ 	.word	0x00000008
.L_66:


//--------------------- .nv.compat                --------------------------
	.section	.nv.compat,"",@"SHT_CUDA_COMPAT_INFO"
	.align	4
        /*0000*/ 	.byte	0x02, 0x02, 0x02, 0x00, 0x02, 0x05, 0x05, 0x00, 0x02, 0x03, 0x00, 0x00, 0x02, 0x06, 0x01, 0x00


//--------------------- .nv.callgraph             --------------------------
	.section	.nv.callgraph,"",@"SHT_CUDA_CALLGRAPH"
	.align	4
	.sectionentsize	8
	.align		4
        /*0000*/ 	.word	0x00000000
	.align		4
        /*0004*/ 	.word	0xffffffff
	.align		4
        /*0008*/ 	.word	0x00000000
	.align		4
        /*000c*/ 	.word	0xfffffffe
	.align		4
        /*0010*/ 	.word	0x00000000
	.align		4
        /*0014*/ 	.word	0xfffffffd
	.align		4
        /*0018*/ 	.word	0x00000000
	.align		4
        /*001c*/ 	.word	0xfffffffc


//--------------------- .text.matmul_kernel       --------------------------
	.section	.text.matmul_kernel,"ax",@progbits
	.align	128
        .global         matmul_kernel
        .type           matmul_kernel,@function
        .size           matmul_kernel,(.L_x_20 - matmul_kernel)
        .other          matmul_kernel,@"STO_CUDA_ENTRY STV_DEFAULT"
matmul_kernel:
.text.matmul_kernel:
[----:B------:R-:W0:Y:S01]  /*0000*/  LDC R1, c[0x0][0x37c] ;  /* 0x0000df00ff017b82 */ /* 0x000e220000000800 */
[----:B------:R-:W1:Y:S01]  /*0010*/  S2R R0, SR_TID.X ;  /* 0x0000000000007919 */ /* 0x000e620000002100 */
[----:B------:R-:W2:Y:S01]  /*0020*/  LDCU.64 UR26, c[0x0][0x358] ;  /* 0x00006b00ff1a77ac */ /* 0x000ea20008000a00 */
[----:B-1----:R-:W-:-:S13]  /*0030*/  ISETP.GE.U32.AND P0, PT, R0, 0x20, PT ;  /* 0x000000200000780c */ /* 0x002fda0003f06070 */
[----:B------:R-:W-:Y:S02]  /*0040*/  VOTEU.ANY UP0, P0 ;  /* 0x0000000000ff7886 */ /* 0x000fe40000000100 */
[----:B0-2---:R-:W-:Y:S05]  /*0050*/  BRA.U UP0, `(.L_x_0) ;  /* 0x0000000100b47547 */ /* 0x005fea000b800000 */
[----:B------:R-:W0:Y:S01]  /*0060*/  S2UR UR6, SR_CgaCtaId ;  /* 0x00000000000679c3 */ /* 0x000e220000008800 */
[----:B------:R-:W-:Y:S01]  /*0070*/  NOP ;  /* 0x0000000000007918 */ /* 0x000fe20000000000 */
[----:B------:R-:W-:Y:S02]  /*0080*/  UMOV UR4, 0x40 ;  /* 0x0000004000047882 */ /* 0x000fe40000000000 */
[----:B0-----:R-:W-:-:S09]  /*0090*/  ULEA UR4, UR6, UR4, 0x18 ;  /* 0x0000000406047291 */ /* 0x001fd2000f8ec0ff */
[----:B------:R-:W0:Y:S01]  /*00a0*/  LDS.U8 R2, [UR4] ;  /* 0x00000004ff027984 */ /* 0x000e220008000000 */
[----:B------:R-:W-:Y:S02]  /*00b0*/  UMOV UR4, 0x400 ;  /* 0x0000040000047882 */ /* 0x000fe40000000000 */
[----:B------:R-:W-:Y:S01]  /*00c0*/  ULEA UR4, UR6, UR4, 0x18 ;  /* 0x0000000406047291 */ /* 0x000fe2000f8ec0ff */
[----:B0-----:R-:W-:-:S13]  /*00d0*/  ISETP.NE.AND P0, PT, R2, RZ, PT ;  /* 0x000000ff0200720c */ /* 0x001fda0003f05270 */
[----:B------:R-:W-:Y:S05]  /*00e0*/  @P0 BRA `(.L_x_1) ;  /* 0x0000000000780947 */ /* 0x000fea0003800000 */
[----:B------:R-:W-:-:S13]  /*00f0*/  ELECT P0, URZ, PT ;  /* 0x0000000000ff782f */ /* 0x000fda0003800000 */
[----:B------:R-:W-:Y:S05]  /*0100*/  @!P0 BRA `(.L_x_2) ;  /* 0x0000000000808947 */ /* 0x000fea0003800000 */
[----:B------:R-:W-:Y:S01]  /*0110*/  UMOV UR5, 0x1 ;  /* 0x0000000100057882 */ /* 0x000fe20000000000 */
[----:B------:R-:W-:-:S04]  /*0120*/  IMAD.MOV.U32 R5, RZ, RZ, 0x1 ;  /* 0x00000001ff057424 */ /* 0x000fc800078e00ff */
[----:B------:R-:W-:Y:S04]  /*0130*/  DEPBAR.LE SB0, 0x36 ;  /* 0x00008d800000791a */ /* 0x000fe80000000000 */
[----:B------:R-:W0:Y:S02]  /*0140*/  UTCATOMSWS.FIND_AND_SET.ALIGN UP1, UR5, UR5 ;  /* 0x00000005000575e3 */ /* 0x000e240008020800 */
[----:B0-----:R-:W-:-:S04]  /*0150*/  PLOP3.LUT P0, PT, PT, PT, UP1, 0x80, 0x8 ;  /* 0x000000000008781c */ /* 0x001fc80003f0f018 */
[----:B------:R-:W-:-:S04]  /*0160*/  SEL R2, RZ, 0xffffffff, !P0 ;  /* 0xffffffffff027807 */ /* 0x000fc80004000000 */
[----:B------:R-:W-:Y:S01]  /*0170*/  ISETP.NE.AND P0, PT, R2, RZ, PT ;  /* 0x000000ff0200720c */ /* 0x000fe20003f05270 */
[----:B------:R-:W-:-:S12]  /*0180*/  IMAD.U32 R2, RZ, RZ, UR5 ;  /* 0x00000005ff027e24 */ /* 0x000fd8000f8e00ff */
[----:B------:R-:W-:Y:S05]  /*0190*/  @P0 BRA `(.L_x_3) ;  /* 0x0000000000240947 */ /* 0x000fea0003800000 */
.L_x_4:
[----:B------:R-:W-:Y:S05]  /*01a0*/  NANOSLEEP 0x64 ;  /* 0x000000640000795d */ /* 0x000fea0003800000 */
[----:B------:R-:W-:-:S05]  /*01b0*/  UMOV UR5, 0x1 ;  /* 0x0000000100057882 */ /* 0x000fca0000000000 */
[----:B------:R-:W-:Y:S04]  /*01c0*/  DEPBAR.LE SB0, 0x36 ;  /* 0x00008d800000791a */ /* 0x000fe80000000000 */
[----:B------:R-:W0:Y:S02]  /*01d0*/  UTCATOMSWS.FIND_AND_SET.ALIGN UP1, UR5, UR5 ;  /* 0x00000005000575e3 */ /* 0x000e240008020800 */
[----:B0-----:R-:W-:-:S04]  /*01e0*/  PLOP3.LUT P0, PT, PT, PT, UP1, 0x80, 0x8 ;  /* 0x000000000008781c */ /* 0x001fc80003f0f018 */
[----:B------:R-:W-:-:S04]  /*01f0*/  SEL R2, RZ, 0xffffffff, !P0 ;  /* 0xffffffffff027807 */ /* 0x000fc80004000000 */
[----:B------:R-:W-:Y:S01]  /*0200*/  ISETP.NE.AND P0, PT, R2, RZ, PT ;  /* 0x000000ff0200720c */ /* 0x000fe20003f05270 */
[----:B------:R-:W-:-:S12]  /*0210*/  IMAD.U32 R2, RZ, RZ, UR5 ;  /* 0x00000005ff027e24 */ /* 0x000fd8000f8e00ff */
[----:B------:R-:W-:Y:S05]  /*0220*/  @!P0 BRA `(.L_x_4) ;  /* 0xfffffffc00dc8947 */ /* 0x000fea000383ffff */
.L_x_3:
[C---:B------:R-:W-:Y:S01]  /*0230*/  VIADD R4, R2.reuse, 0x10 ;  /* 0x0000001002047836 */ /* 0x040fe20000000000 */
[----:B------:R-:W-:Y:S01]  /*0240*/  UMOV UR5, 0x50 ;  /* 0x0000005000057882 */ /* 0x000fe20000000000 */
[C---:B------:R-:W-:Y:S01]  /*0250*/  SHF.L.U32 R3, R5.reuse, R2, RZ ;  /* 0x0000000205037219 */ /* 0x040fe200000006ff */
[----:B------:R-:W-:Y:S01]  /*0260*/  ULEA UR5, UR6, UR5, 0x18 ;  /* 0x0000000506057291 */ /* 0x000fe2000f8ec0ff */
[----:B------:R-:W-:Y:S01]  /*0270*/  IMAD.SHL.U32 R2, R2, 0x20, RZ ;  /* 0x0000002002027824 */ /* 0x000fe200078e00ff */
[----:B------:R-:W-:-:S04]  /*0280*/  SHF.L.U32 R4, R5, R4, RZ ;  /* 0x0000000405047219 */ /* 0x000fc800000006ff */
[----:B------:R-:W-:-:S05]  /*0290*/  LOP3.LUT R3, R4, R3, RZ, 0xfc, !PT ;  /* 0x0000000304037212 */ /* 0x000fca00078efcff */
[----:B------:R0:W-:Y:S04]  /*02a0*/  ATOMS.OR RZ, [UR5], R3 ;  /* 0x00000003ffff798c */ /* 0x0001e8000b000005 */
[----:B------:R0:W-:Y:S01]  /*02b0*/  STS [UR4], R2 ;  /* 0x00000002ff007988 */ /* 0x0001e20008000804 */
[----:B------:R-:W-:Y:S05]  /*02c0*/  BRA `(.L_x_2) ;  /* 0x0000000000107947 */ /* 0x000fea0003800000 */
.L_x_1:
[----:B------:R-:W-:-:S05]  /*02d0*/  IMAD.MOV.U32 R2, RZ, RZ, -0x1 ;  /* 0xffffffffff027424 */ /* 0x000fca00078e00ff */
[----:B------:R0:W-:Y:S02]  /*02e0*/  STS [UR4], R2 ;  /* 0x00000002ff007988 */ /* 0x0001e40008000804 */
[----:B0-----:R-:W-:-:S07]  /*02f0*/  MOV R2, 0x310 ;  /* 0x0000031000027802 */ /* 0x001fce0000000f00 */
[----:B------:R-:W-:Y:S05]  /*0300*/  CALL.REL.NOINC `($__internal_1_$__cuda_sm10x_tcgen05_guardrail_trap_phase_invalid_during_alloc) ;  /* 0x0000005800587944 */ /* 0x000fea0003c00000 */
.L_x_2:
[----:B------:R-:W-:Y:S05]  /*0310*/  WARPSYNC.ALL ;  /* 0x0000000000007948 */ /* 0x000fea0003800000 */
[----:B------:R-:W-:Y:S01]  /*0320*/  NOP ;  /* 0x0000000000007918 */ /* 0x000fe20000000000 */
.L_x_0:
[----:B------:R-:W1:Y:S08]  /*0330*/  LDC.64 R6, c[0x0][0x398] ;  /* 0x0000e600ff067b82 */ /* 0x000e700000000a00 */
[----:B------:R-:W2:Y:S02]  /*0340*/  S2UR UR5, SR_CgaSize ;  /* 0x00000000000579c3 */ /* 0x000ea40000008a00 */
[----:B--2---:R-:W-:-:S12]  /*0350*/  UIMAD UR5, UR5, -0xa0, URZ ;  /* 0xffffff60050578a4 */ /* 0x004fd8000f8e02ff */
[----:B------:R-:W2:Y:S01]  /*0360*/  LDCU UR5, c[0x0][UR5+0x2b0] ;  /* 0x00005600050577ac */ /* 0x000ea20008000800 */
[----:B------:R-:W-:Y:S02]  /*0370*/  LOP3.LUT R65, R0, 0x3f, RZ, 0xc0, !PT ;  /* 0x0000003f00417812 */ /* 0x000fe400078ec0ff */
[----:B------:R-:W-:Y:S01]  /*0380*/  PRMT R143, RZ, 0x7610, R143 ;  /* 0x00007610ff8f7816 */ /* 0x000fe2000000008f */
[----:B------:R-:W3:Y:S01]  /*0390*/  LDCU UR11, c[0x0][0x3a0] ;  /* 0x00007400ff0b77ac */ /* 0x000ee20008000800 */
[----:B------:R-:W4:Y:S01]  /*03a0*/  S2UR UR4, SR_CTAID.X ;  /* 0x00000000000479c3 */ /* 0x000f220000002500 */
[----:B------:R-:W-:Y:S01]  /*03b0*/  UMOV UR13, 0x400 ;  /* 0x00000400000d7882 */ /* 0x000fe20000000000 */
[----:B------:R-:W5:Y:S01]  /*03c0*/  LDCU.64 UR20, c[0x0][0x3a8] ;  /* 0x00007500ff1477ac */ /* 0x000f620008000a00 */
[----:B------:R-:W0:Y:S01]  /*03d0*/  LDCU UR8, c[0x0][0x3a4] ;  /* 0x00007480ff0877ac */ /* 0x000e220008000800 */
[----:B------:R-:W0:Y:S01]  /*03e0*/  LDCU.128 UR16, c[0x0][0x380] ;  /* 0x00007000ff1077ac */ /* 0x000e220008000c00 */
[----:B------:R-:W-:Y:S01]  /*03f0*/  UMOV UR6, 0x1 ;  /* 0x0000000100067882 */ /* 0x000fe20000000000 */
[----:B---3--:R-:W-:Y:S01]  /*0400*/  UIADD3 UR32, UPT, UPT, UR11, 0x3f, URZ ;  /* 0x0000003f0b207890 */ /* 0x008fe2000fffe0ff */
[----:B01----:R-:W-:Y:S01]  /*0410*/  VIADD R2, R7, 0x3f ;  /* 0x0000003f07027836 */ /* 0x003fe20000000000 */
[----:B------:R-:W-:-:S02]  /*0420*/  IABS R15, R7 ;  /* 0x00000007000f7213 */ /* 0x000fc40000000000 */
[----:B------:R-:W-:Y:S01]  /*0430*/  IABS R14, R6 ;  /* 0x00000006000e7213 */ /* 0x000fe20000000000 */
[----:B------:R-:W-:Y:S01]  /*0440*/  UISETP.GT.AND UP1, UPT, UR32, 0x3f, UPT ;  /* 0x0000003f2000788c */ /* 0x000fe2000bf24270 */
[----:B------:R-:W-:Y:S01]  /*0450*/  SHF.R.S32.HI R3, RZ, 0x1f, R2 ;  /* 0x0000001fff037819 */ /* 0x000fe20000011402 */
[----:B-----5:R-:W-:Y:S01]  /*0460*/  IMAD.U32 R62, RZ, RZ, UR20 ;  /* 0x00000014ff3e7e24 */ /* 0x020fe2000f8e00ff */
[----:B----4-:R-:W-:Y:S02]  /*0470*/  I2FP.F32.U32 R8, UR4 ;  /* 0x0000000400087c45 */ /* 0x010fe40008201000 */
[----:B------:R-:W-:-:S03]  /*0480*/  LEA.HI R3, R3, R2, RZ, 0x6 ;  /* 0x0000000203037211 */ /* 0x000fc600078f30ff */
[----:B--2---:R-:W-:Y:S01]  /*0490*/  FMUL R8, R8, UR5 ;  /* 0x0000000508087c20 */ /* 0x004fe20008400000 */
[----:B------:R-:W-:Y:S01]  /*04a0*/  SHF.R.S32.HI R3, RZ, 0x6, R3 ;  /* 0x00000006ff037819 */ /* 0x000fe20000011403 */
[----:B------:R-:W0:Y:S02]  /*04b0*/  S2UR UR5, SR_CgaCtaId ;  /* 0x00000000000579c3 */ /* 0x000e240000008800 */
[----:B------:R-:W1:Y:S02]  /*04c0*/  F2I.U32.TRUNC.NTZ R9, R8 ;  /* 0x0000000800097305 */ /* 0x000e64000020f000 */
[----:B------:R-:W-:-:S05]  /*04d0*/  IMAD.SHL.U32 R4, R3, 0x8, RZ ;  /* 0x0000000803047824 */ /* 0x000fca00078e00ff */
[----:B------:R-:W-:-:S04]  /*04e0*/  IABS R11, R4 ;  /* 0x00000004000b7213 */ /* 0x000fc80000000000 */
[----:B------:R-:W2:Y:S01]  /*04f0*/  I2F.RP R5, R11 ;  /* 0x0000000b00057306 */ /* 0x000ea20000209400 */
[----:B-1----:R-:W-:Y:S01]  /*0500*/  IABS R12, R9 ;  /* 0x00000009000c7213 */ /* 0x002fe20000000000 */
[----:B0-----:R-:W-:Y:S02]  /*0510*/  USHF.L.U32 UR4, UR5, 0x5, URZ ;  /* 0x0000000505047899 */ /* 0x001fe400080006ff */
[----:B------:R-:W-:-:S04]  /*0520*/  ULEA UR13, UR5, UR13, 0x18 ;  /* 0x0000000d050d7291 */ /* 0x000fc8000f8ec0ff */
[----:B--2---:R-:W0:Y:S01]  /*0530*/  MUFU.RCP R5, R5 ;  /* 0x0000000500057308 */ /* 0x004e220000001000 */
[----:B------:R-:W-:Y:S02]  /*0540*/  ULOP3.LUT UR4, UR4, 0x20, URZ, 0xc0, !UPT ;  /* 0x0000002004047892 */ /* 0x000fe4000f8ec0ff */
[----:B------:R-:W-:Y:S01]  /*0550*/  UIADD3 UR10, UPT, UPT, UR13, 0x3000, URZ ;  /* 0x000030000d0a7890 */ /* 0x000fe2000fffe0ff */
[----:B0-----:R-:W-:Y:S01]  /*0560*/  VIADD R2, R5, 0xffffffe ;  /* 0x0ffffffe05027836 */ /* 0x001fe20000000000 */
[----:B------:R-:W-:-:S03]  /*0570*/  IABS R5, R4 ;  /* 0x0000000400057213 */ /* 0x000fc60000000000 */
[----:B------:R0:W1:Y:S02]  /*0580*/  F2I.FTZ.U32.TRUNC.NTZ R3, R2 ;  /* 0x0000000200037305 */ /* 0x000064000021f000 */
[----:B0-----:R-:W-:Y:S02]  /*0590*/  IMAD.MOV.U32 R2, RZ, RZ, RZ ;  /* 0x000000ffff027224 */ /* 0x001fe400078e00ff */
[----:B-1----:R-:W-:-:S04]  /*05a0*/  IMAD.MOV R10, RZ, RZ, -R3 ;  /* 0x000000ffff0a7224 */ /* 0x002fc800078e0a03 */
[----:B------:R-:W-:Y:S02]  /*05b0*/  IMAD R13, R10, R11, RZ ;  /* 0x0000000b0a0d7224 */ /* 0x000fe400078e02ff */
[----:B------:R-:W-:Y:S02]  /*05c0*/  IMAD.MOV.U32 R10, RZ, RZ, R12 ;  /* 0x000000ffff0a7224 */ /* 0x000fe400078e000c */
[----:B------:R-:W-:-:S04]  /*05d0*/  IMAD.HI.U32 R3, R3, R13, R2 ;  /* 0x0000000d03037227 */ /* 0x000fc800078e0002 */
[----:B------:R-:W-:Y:S02]  /*05e0*/  IMAD.MOV R2, RZ, RZ, -R5 ;  /* 0x000000ffff027224 */ /* 0x000fe400078e0a05 */
[----:B------:R-:W-:-:S04]  /*05f0*/  IMAD.HI.U32 R3, R3, R10, RZ ;  /* 0x0000000a03037227 */ /* 0x000fc800078e00ff */
[----:B------:R-:W-:Y:S01]  /*0600*/  IMAD R2, R3, R2, R10 ;  /* 0x0000000203027224 */ /* 0x000fe200078e020a */
[----:B------:R-:W-:Y:S04]  /*0610*/  BAR.SYNC.DEFER_BLOCKING 0x0 ;  /* 0x0000000000007b1d */ /* 0x000fe80000010000 */
[----:B------:R-:W-:-:S13]  /*0620*/  ISETP.GT.U32.AND P1, PT, R11, R2, PT ;  /* 0x000000020b00720c */ /* 0x000fda0003f24070 */
[----:B------:R-:W-:Y:S02]  /*0630*/  @!P1 IMAD.IADD R2, R2, 0x1, -R11 ;  /* 0x0000000102029824 */ /* 0x000fe400078e0a0b */
[----:B------:R-:W-:Y:S01]  /*0640*/  @!P1 VIADD R3, R3, 0x1 ;  /* 0x0000000103039836 */ /* 0x000fe20000000000 */
[----:B------:R-:W-:Y:S02]  /*0650*/  ISETP.NE.AND P1, PT, R4, RZ, PT ;  /* 0x000000ff0400720c */ /* 0x000fe40003f25270 */
[----:B------:R-:W-:Y:S02]  /*0660*/  ISETP.GE.U32.AND P0, PT, R2, R11, PT ;  /* 0x0000000b0200720c */ /* 0x000fe40003f06070 */
[----:B------:R-:W-:-:S04]  /*0670*/  LOP3.LUT R2, R9, R4, RZ, 0x3c, !PT ;  /* 0x0000000409027212 */ /* 0x000fc800078e3cff */
[----:B------:R-:W-:Y:S01]  /*0680*/  ISETP.GE.AND P2, PT, R2, RZ, PT ;  /* 0x000000ff0200720c */ /* 0x000fe20003f46270 */
[----:B------:R-:W-:-:S06]  /*0690*/  VIADD R2, R6, 0x3f ;  /* 0x0000003f06027836 */ /* 0x000fcc0000000000 */
[----:B------:R-:W-:-:S04]  /*06a0*/  @P0 VIADD R3, R3, 0x1 ;  /* 0x0000000103030836 */ /* 0x000fc80000000000 */
[----:B------:R-:W-:Y:S01]  /*06b0*/  IMAD.MOV.U32 R5, RZ, RZ, R3 ;  /* 0x000000ffff057224 */ /* 0x000fe200078e0003 */
[----:B------:R-:W-:-:S03]  /*06c0*/  SHF.R.S32.HI R3, RZ, 0x1f, R2 ;  /* 0x0000001fff037819 */ /* 0x000fc60000011402 */
[----:B------:R-:W-:Y:S01]  /*06d0*/  @!P2 IMAD.MOV R5, RZ, RZ, -R5 ;  /* 0x000000ffff05a224 */ /* 0x000fe200078e0a05 */
[----:B------:R-:W-:Y:S02]  /*06e0*/  @!P1 LOP3.LUT R5, RZ, R4, RZ, 0x33, !PT ;  /* 0x00000004ff059212 */ /* 0x000fe400078e33ff */
[----:B------:R-:W-:-:S03]  /*06f0*/  LEA.HI R3, R3, R2, RZ, 0x6 ;  /* 0x0000000203037211 */ /* 0x000fc600078f30ff */
[----:B------:R-:W-:Y:S02]  /*0700*/  IMAD.SHL.U32 R28, R5, 0x8, RZ ;  /* 0x00000008051c7824 */ /* 0x000fe400078e00ff */
[----:B------:R-:W-:-:S03]  /*0710*/  IMAD.MOV R5, RZ, RZ, -R5 ;  /* 0x000000ffff057224 */ /* 0x000fc600078e0a05 */
[----:B------:R-:W-:Y:S01]  /*0720*/  LEA.HI.SX32 R3, R3, -R28, 0x1a ;  /* 0x8000001c03037211 */ /* 0x000fe200078fd2ff */
[----:B------:R-:W-:-:S03]  /*0730*/  IMAD R13, R4, R5, R9 ;  /* 0x00000005040d7224 */ /* 0x000fc600078e0209 */
[----:B------:R-:W-:Y:S02]  /*0740*/  VIMNMX R12, PT, PT, R3, 0x8, PT ;  /* 0x00000008030c7848 */ /* 0x000fe40003fe0100 */
[----:B------:R-:W-:Y:S02]  /*0750*/  IABS R4, R13 ;  /* 0x0000000d00047213 */ /* 0x000fe40000000000 */
[-C--:B------:R-:W-:Y:S02]  /*0760*/  IABS R11, R12.reuse ;  /* 0x0000000c000b7213 */ /* 0x080fe40000000000 */
[----:B------:R-:W-:Y:S02]  /*0770*/  IABS R9, R12 ;  /* 0x0000000c00097213 */ /* 0x000fe40000000000 */
[----:B------:R-:W0:Y:S08]  /*0780*/  I2F.RP R8, R11 ;  /* 0x0000000b00087306 */ /* 0x000e300000209400 */
[----:B0-----:R-:W0:Y:S02]  /*0790*/  MUFU.RCP R8, R8 ;  /* 0x0000000800087308 */ /* 0x001e240000001000 */
[----:B0-----:R-:W-:-:S06]  /*07a0*/  VIADD R2, R8, 0xffffffe ;  /* 0x0ffffffe08027836 */ /* 0x001fcc0000000000 */
[----:B------:R0:W1:Y:S02]  /*07b0*/  F2I.FTZ.U32.TRUNC.NTZ R3, R2 ;  /* 0x0000000200037305 */ /* 0x000064000021f000 */
[----:B0-----:R-:W-:Y:S02]  /*07c0*/  IMAD.MOV.U32 R2, RZ, RZ, RZ ;  /* 0x000000ffff027224 */ /* 0x001fe400078e00ff */
[----:B-1----:R-:W-:-:S04]  /*07d0*/  IMAD.MOV R10, RZ, RZ, -R3 ;  /* 0x000000ffff0a7224 */ /* 0x002fc800078e0a03 */
[----:B------:R-:W-:-:S04]  /*07e0*/  IMAD R5, R10, R11, RZ ;  /* 0x0000000b0a057224 */ /* 0x000fc800078e02ff */
[----:B------:R-:W-:Y:S02]  /*07f0*/  IMAD.HI.U32 R3, R3, R5, R2 ;  /* 0x0000000503037227 */ /* 0x000fe400078e0002 */
[----:B------:R-:W0:Y:S02]  /*0800*/  I2F.RP R5, R15 ;  /* 0x0000000f00057306 */ /* 0x000e240000209400 */
[----:B------:R-:W-:Y:S02]  /*0810*/  IMAD.MOV.U32 R2, RZ, RZ, R4 ;  /* 0x000000ffff027224 */ /* 0x000fe400078e0004 */
[----:B------:R-:W-:Y:S02]  /*0820*/  IMAD.MOV R4, RZ, RZ, -R9 ;  /* 0x000000ffff047224 */ /* 0x000fe400078e0a09 */
[----:B------:R-:W-:-:S04]  /*0830*/  IMAD.HI.U32 R3, R3, R2, RZ ;  /* 0x0000000203037227 */ /* 0x000fc800078e00ff */
[----:B------:R-:W-:Y:S02]  /*0840*/  IMAD R2, R3, R4, R2 ;  /* 0x0000000403027224 */ /* 0x000fe400078e0202 */
[----:B------:R-:W1:Y:S03]  /*0850*/  I2F.RP R4, R14 ;  /* 0x0000000e00047306 */ /* 0x000e660000209400 */
[----:B------:R-:W-:-:S05]  /*0860*/  ISETP.GT.U32.AND P1, PT, R11, R2, PT ;  /* 0x000000020b00720c */ /* 0x000fca0003f24070 */
[----:B0-----:R-:W0:Y:S08]  /*0870*/  MUFU.RCP R5, R5 ;  /* 0x0000000500057308 */ /* 0x001e300000001000 */
[----:B------:R-:W-:Y:S01]  /*0880*/  @!P1 IMAD.IADD R2, R2, 0x1, -R11 ;  /* 0x0000000102029824 */ /* 0x000fe200078e0a0b */
[----:B-1----:R-:W1:Y:S01]  /*0890*/  MUFU.RCP R4, R4 ;  /* 0x0000000400047308 */ /* 0x002e620000001000 */
[----:B------:R-:W-:Y:S01]  /*08a0*/  @!P1 VIADD R3, R3, 0x1 ;  /* 0x0000000103039836 */ /* 0x000fe20000000000 */
[----:B------:R-:W-:-:S02]  /*08b0*/  ISETP.NE.AND P1, PT, R12, RZ, PT ;  /* 0x000000ff0c00720c */ /* 0x000fc40003f25270 */
[----:B------:R-:W-:Y:S02]  /*08c0*/  ISETP.GE.U32.AND P0, PT, R2, R11, PT ;  /* 0x0000000b0200720c */ /* 0x000fe40003f06070 */
[----:B------:R-:W-:Y:S01]  /*08d0*/  LOP3.LUT R2, R13, R12, RZ, 0x3c, !PT ;  /* 0x0000000c0d027212 */ /* 0x000fe200078e3cff */
[----:B0-----:R-:W-:-:S03]  /*08e0*/  VIADD R10, R5, 0xffffffe ;  /* 0x0ffffffe050a7836 */ /* 0x001fc60000000000 */
[----:B------:R-:W-:Y:S01]  /*08f0*/  ISETP.GE.AND P2, PT, R2, RZ, PT ;  /* 0x000000ff0200720c */ /* 0x000fe20003f46270 */
[----:B------:R-:W0:Y:S01]  /*0900*/  F2I.FTZ.U32.TRUNC.NTZ R11, R10 ;  /* 0x0000000a000b7305 */ /* 0x000e22000021f000 */
[----:B------:R-:W-:-:S05]  /*0910*/  SHF.R.U32.HI R2, RZ, 0x6, R0 ;  /* 0x00000006ff027819 */ /* 0x000fca0000011600 */
[----:B------:R-:W-:Y:S02]  /*0920*/  @P0 VIADD R3, R3, 0x1 ;  /* 0x0000000103030836 */ /* 0x000fe40000000000 */
[----:B-1----:R-:W-:Y:S01]  /*0930*/  VIADD R8, R4, 0xffffffe ;  /* 0x0ffffffe04087836 */ /* 0x002fe20000000000 */
[----:B------:R-:W-:Y:S01]  /*0940*/  SGXT.U32 R4, R2, 0x1 ;  /* 0x000000010204781a */ /* 0x000fe20000000000 */
[----:B------:R-:W-:Y:S02]  /*0950*/  IMAD.MOV.U32 R16, RZ, RZ, R3 ;  /* 0x000000ffff107224 */ /* 0x000fe400078e0003 */
[----:B------:R1:W2:Y:S02]  /*0960*/  F2I.FTZ.U32.TRUNC.NTZ R9, R8 ;  /* 0x0000000800097305 */ /* 0x0002a4000021f000 */
[----:B------:R-:W-:Y:S01]  /*0970*/  @!P2 IMAD.MOV R16, RZ, RZ, -R16 ;  /* 0x000000ffff10a224 */ /* 0x000fe200078e0a10 */
[----:B------:R-:W-:Y:S01]  /*0980*/  @!P1 LOP3.LUT R16, RZ, R12, RZ, 0x33, !PT ;  /* 0x0000000cff109212 */ /* 0x000fe200078e33ff */
[----:B0-----:R-:W-:Y:S01]  /*0990*/  IMAD.MOV R10, RZ, RZ, -R11 ;  /* 0x000000ffff0a7224 */ /* 0x001fe200078e0a0b */
[----:B------:R-:W-:-:S02]  /*09a0*/  PLOP3.LUT P1, PT, PT, PT, UP1, 0x80, 0x8 ;  /* 0x000000000008781c */ /* 0x000fc40003f2f018 */
[----:B------:R-:W-:Y:S01]  /*09b0*/  LEA R3, R16, UR4, 0x6 ;  /* 0x0000000410037c11 */ /* 0x000fe2000f8e30ff */
[----:B------:R-:W-:Y:S01]  /*09c0*/  IMAD R5, R10, R15, RZ ;  /* 0x0000000f0a057224 */ /* 0x000fe200078e02ff */
[----:B-1----:R-:W-:Y:S01]  /*09d0*/  LOP3.LUT R8, R4, 0x8, RZ, 0xfc, !PT ;  /* 0x0000000804087812 */ /* 0x002fe200078efcff */
[----:B------:R-:W-:Y:S01]  /*09e0*/  IMAD.MOV.U32 R10, RZ, RZ, RZ ;  /* 0x000000ffff0a7224 */ /* 0x000fe200078e00ff */
[----:B------:R-:W-:Y:S02]  /*09f0*/  LOP3.LUT R2, R3, R4, RZ, 0xfc, !PT ;  /* 0x0000000403027212 */ /* 0x000fe400078efcff */
[----:B------:R-:W-:Y:S01]  /*0a00*/  SHF.R.U32.HI R3, RZ, 0x5, R0 ;  /* 0x00000005ff037819 */ /* 0x000fe20000011600 */
[----:B------:R-:W-:Y:S01]  /*0a10*/  IMAD.HI.U32 R10, R11, R5, R10 ;  /* 0x000000050b0a7227 */ /* 0x000fe200078e000a */
[----:B------:R-:W-:Y:S02]  /*0a20*/  IABS R97, R2 ;  /* 0x0000000200617213 */ /* 0x000fe40000000000 */
[----:B------:R-:W-:Y:S01]  /*0a30*/  R2UR UR7, R3 ;  /* 0x00000000030772ca */ /* 0x000fe200000e0000 */
[----:B------:R-:W-:Y:S01]  /*0a40*/  IMAD.MOV R3, RZ, RZ, -R16 ;  /* 0x000000ffff037224 */ /* 0x000fe200078e0a10 */
[----:B------:R-:W-:Y:S01]  /*0a50*/  LOP3.LUT R22, R2, 0x8, RZ, 0xfc, !PT ;  /* 0x0000000802167812 */ /* 0x000fe200078efcff */
[----:B------:R-:W-:Y:S01]  /*0a60*/  IMAD.HI.U32 R5, R10, R97, RZ ;  /* 0x000000610a057227 */ /* 0x000fe200078e00ff */
[----:B------:R-:W-:-:S02]  /*0a70*/  LOP3.LUT R27, R2, 0x1e, RZ, 0xfc, !PT ;  /* 0x0000001e021b7812 */ /* 0x000fc400078efcff */
[----:B------:R-:W-:Y:S01]  /*0a80*/  IABS R96, R22 ;  /* 0x0000001600607213 */ /* 0x000fe20000000000 */
[----:B------:R-:W-:Y:S01]  /*0a90*/  IMAD R3, R12, R3, R13 ;  /* 0x000000030c037224 */ /* 0x000fe200078e020d */
[----:B------:R-:W-:Y:S01]  /*0aa0*/  LOP3.LUT R23, R2, 0xa, RZ, 0xfc, !PT ;  /* 0x0000000a02177812 */ /* 0x000fe200078efcff */
[----:B------:R-:W-:Y:S01]  /*0ab0*/  IMAD.MOV R12, RZ, RZ, -R5 ;  /* 0x000000ffff0c7224 */ /* 0x000fe200078e0a05 */
[----:B------:R-:W-:Y:S01]  /*0ac0*/  IABS R103, R27 ;  /* 0x0000001b00677213 */ /* 0x000fe20000000000 */
[----:B------:R-:W-:Y:S01]  /*0ad0*/  IMAD.IADD R28, R28, 0x1, R3 ;  /* 0x000000011c1c7824 */ /* 0x000fe200078e0203 */
[----:B------:R-:W-:Y:S01]  /*0ae0*/  LOP3.LUT R3, R2, 0x2, RZ, 0xfc, !PT ;  /* 0x0000000202037812 */ /* 0x000fe200078efcff */
[C---:B------:R-:W-:Y:S01]  /*0af0*/  IMAD R97, R15.reuse, R12, R97 ;  /* 0x0000000c0f617224 */ /* 0x040fe200078e0261 */
[----:B------:R-:W-:Y:S01]  /*0b00*/  IABS R105, R23 ;  /* 0x0000001700697213 */ /* 0x000fe20000000000 */
[----:B------:R-:W-:Y:S01]  /*0b10*/  IMAD.HI.U32 R12, R10, R96, RZ ;  /* 0x000000600a0c7227 */ /* 0x000fe200078e00ff */
[----:B------:R-:W-:Y:S01]  /*0b20*/  IABS R92, R3 ;  /* 0x00000003005c7213 */ /* 0x000fe20000000000 */
[----:B------:R-:W-:Y:S01]  /*0b30*/  USHF.L.U32 UR4, UR7, 0x15, URZ ;  /* 0x0000001507047899 */ /* 0x000fe200080006ff */
[----:B------:R-:W-:Y:S01]  /*0b40*/  ISETP.LT.AND P1, PT, R8, UR11, P1 ;  /* 0x0000000b08007c0c */ /* 0x000fe20008f21270 */
[----:B------:R-:W-:Y:S01]  /*0b50*/  IMAD.MOV R12, RZ, RZ, -R12 ;  /* 0x000000ffff0c7224 */ /* 0x000fe200078e0a0c */
[C---:B------:R-:W-:Y:S01]  /*0b60*/  LOP3.LUT R24, R2.reuse, 0xc, RZ, 0xfc, !PT ;  /* 0x0000000c02187812 */ /* 0x040fe200078efcff */
[----:B--2---:R-:W-:Y:S01]  /*0b70*/  IMAD.MOV R11, RZ, RZ, -R9 ;  /* 0x000000ffff0b7224 */ /* 0x004fe200078e0a09 */
[----:B------:R-:W-:Y:S01]  /*0b80*/  LOP3.LUT R20, R2, 0x4, RZ, 0xfc, !PT ;  /* 0x0000000402147812 */ /* 0x000fe200078efcff */
[C---:B------:R-:W-:Y:S01]  /*0b90*/  IMAD R96, R15.reuse, R12, R96 ;  /* 0x0000000c0f607224 */ /* 0x040fe200078e0260 */
[----:B------:R-:W-:Y:S01]  /*0ba0*/  IABS R106, R24 ;  /* 0x00000018006a7213 */ /* 0x000fe20000000000 */
[----:B------:R-:W-:Y:S01]  /*0bb0*/  IMAD.HI.U32 R12, R10, R103, RZ ;  /* 0x000000670a0c7227 */ /* 0x000fe200078e00ff */
[----:B------:R-:W-:Y:S01]  /*0bc0*/  ISETP.GT.U32.AND P2, PT, R15, R97, PT ;  /* 0x000000610f00720c */ /* 0x000fe20003f44070 */
[----:B------:R-:W-:Y:S01]  /*0bd0*/  ULOP3.LUT UR4, UR4, 0x600000, URZ, 0xc0, !UPT ;  /* 0x0060000004047892 */ /* 0x000fe2000f8ec0ff */
[----:B------:R-:W-:Y:S01]  /*0be0*/  LOP3.LUT R21, R2, 0x6, RZ, 0xfc, !PT ;  /* 0x0000000602157812 */ /* 0x000fe200078efcff */
[----:B------:R-:W-:Y:S01]  /*0bf0*/  IMAD R11, R11, R14, RZ ;  /* 0x0000000e0b0b7224 */ /* 0x000fe200078e02ff */
[----:B------:R-:W-:Y:S01]  /*0c00*/  IABS R108, R20 ;  /* 0x00000014006c7213 */ /* 0x000fe20000000000 */
[----:B------:R-:W-:Y:S01]  /*0c10*/  IMAD.MOV.U32 R8, RZ, RZ, RZ ;  /* 0x000000ffff087224 */ /* 0x000fe200078e00ff */
[----:B------:R-:W-:Y:S01]  /*0c20*/  IABS R109, R21 ;  /* 0x00000015006d7213 */ /* 0x000fe20000000000 */
[----:B------:R-:W-:Y:S01]  /*0c30*/  IMAD.HI.U32 R5, R10, R92, RZ ;  /* 0x0000005c0a057227 */ /* 0x000fe200078e00ff */
[----:B------:R-:W-:-:S02]  /*0c40*/  LOP3.LUT R25, R2, 0xe, RZ, 0xfc, !PT ;  /* 0x0000000e02197812 */ /* 0x000fc400078efcff */
[----:B------:R-:W-:Y:S01]  /*0c50*/  LOP3.LUT R26, R2, 0x10, RZ, 0xfc, !PT ;  /* 0x00000010021a7812 */ /* 0x000fe200078efcff */
[----:B------:R-:W-:Y:S01]  /*0c60*/  IMAD.HI.U32 R13, R10, R105, RZ ;  /* 0x000000690a0d7227 */ /* 0x000fe200078e00ff */
[----:B------:R-:W-:Y:S02]  /*0c70*/  IABS R107, R25 ;  /* 0x00000019006b7213 */ /* 0x000fe40000000000 */
[----:B------:R-:W-:Y:S01]  /*0c80*/  IABS R94, R26 ;  /* 0x0000001a005e7213 */ /* 0x000fe20000000000 */
[----:B------:R-:W-:Y:S01]  /*0c90*/  IMAD R28, R28, 0x40, R65 ;  /* 0x000000401c1c7824 */ /* 0x000fe200078e0241 */
[----:B------:R-:W-:Y:S01]  /*0ca0*/  ISETP.GT.U32.AND P6, PT, R15, R96, PT ;  /* 0x000000600f00720c */ /* 0x000fe20003fc4070 */
[----:B------:R-:W-:Y:S01]  /*0cb0*/  IMAD.MOV R12, RZ, RZ, -R12 ;  /* 0x000000ffff0c7224 */ /* 0x000fe200078e0a0c */
[C---:B------:R-:W-:Y:S01]  /*0cc0*/  LOP3.LUT R29, R2.reuse, 0x12, RZ, 0xfc, !PT ;  /* 0x00000012021d7812 */ /* 0x040fe200078efcff */
[----:B------:R-:W-:Y:S01]  /*0cd0*/  IMAD.HI.U32 R8, R9, R11, R8 ;  /* 0x0000000b09087227 */ /* 0x000fe200078e0008 */
[----:B------:R-:W-:-:S02]  /*0ce0*/  LOP3.LUT R33, R2, 0x1a, RZ, 0xfc, !PT ;  /* 0x0000001a02217812 */ /* 0x000fc400078efcff */
[----:B------:R-:W-:Y:S01]  /*0cf0*/  IABS R95, R29 ;  /* 0x0000001d005f7213 */ /* 0x000fe20000000000 */
[----:B------:R-:W-:Y:S01]  /*0d00*/  IMAD.MOV R5, RZ, RZ, -R5 ;  /* 0x000000ffff057224 */ /* 0x000fe200078e0a05 */
[----:B------:R-:W-:Y:S01]  /*0d10*/  LOP3.LUT R30, R2, 0x14, RZ, 0xfc, !PT ;  /* 0x00000014021e7812 */ /* 0x000fe200078efcff */
[----:B------:R-:W-:Y:S01]  /*0d20*/  IMAD.MOV R18, RZ, RZ, -R13 ;  /* 0x000000ffff127224 */ /* 0x000fe200078e0a0d */
[----:B------:R-:W-:Y:S01]  /*0d30*/  IABS R13, R28 ;  /* 0x0000001c000d7213 */ /* 0x000fe20000000000 */
[C---:B------:R-:W-:Y:S01]  /*0d40*/  IMAD R103, R15.reuse, R12, R103 ;  /* 0x0000000c0f677224 */ /* 0x040fe200078e0267 */
[----:B------:R-:W-:Y:S01]  /*0d50*/  IABS R102, R33 ;  /* 0x0000002100667213 */ /* 0x000fe20000000000 */
[C---:B------:R-:W-:Y:S01]  /*0d60*/  IMAD R92, R15.reuse, R5, R92 ;  /* 0x000000050f5c7224 */ /* 0x040fe200078e025c */
[----:B------:R-:W-:Y:S01]  /*0d70*/  IABS R101, R30 ;  /* 0x0000001e00657213 */ /* 0x000fe20000000000 */
[----:B------:R-:W-:Y:S01]  /*0d80*/  IMAD.HI.U32 R5, R10, R106, RZ ;  /* 0x0000006a0a057227 */ /* 0x000fe200078e00ff */
[----:B------:R-:W-:-:S02]  /*0d90*/  ISETP.GT.U32.AND P4, PT, R15, R103, PT ;  /* 0x000000670f00720c */ /* 0x000fc40003f84070 */
[----:B------:R-:W-:Y:S01]  /*0da0*/  LOP3.LUT R32, R2, 0x18, RZ, 0xfc, !PT ;  /* 0x0000001802207812 */ /* 0x000fe200078efcff */
[----:B------:R-:W-:Y:S01]  /*0db0*/  IMAD.HI.U32 R8, R8, R13, RZ ;  /* 0x0000000d08087227 */ /* 0x000fe200078e00ff */
[C---:B------:R-:W-:Y:S02]  /*0dc0*/  LOP3.LUT R31, R2.reuse, 0x16, RZ, 0xfc, !PT ;  /* 0x00000016021f7812 */ /* 0x040fe400078efcff */
[----:B------:R-:W-:Y:S01]  /*0dd0*/  IABS R93, R32 ;  /* 0x00000020005d7213 */ /* 0x000fe20000000000 */
[----:B------:R-:W-:Y:S01]  /*0de0*/  IMAD.MOV R5, RZ, RZ, -R5 ;  /* 0x000000ffff057224 */ /* 0x000fe200078e0a05 */
[----:B------:R-:W-:Y:S01]  /*0df0*/  LOP3.LUT R34, R2, 0x1c, RZ, 0xfc, !PT ;  /* 0x0000001c02227812 */ /* 0x000fe200078efcff */
[----:B------:R-:W-:Y:S01]  /*0e00*/  IMAD.MOV R8, RZ, RZ, -R8 ;  /* 0x000000ffff087224 */ /* 0x000fe200078e0a08 */
[----:B------:R-:W-:Y:S01]  /*0e10*/  IABS R100, R31 ;  /* 0x0000001f00647213 */ /* 0x000fe20000000000 */
[----:B------:R-:W-:Y:S01]  /*0e20*/  IMAD R106, R15, R5, R106 ;  /* 0x000000050f6a7224 */ /* 0x000fe200078e026a */
[----:B------:R-:W-:Y:S01]  /*0e30*/  IABS R104, R34 ;  /* 0x0000002200687213 */ /* 0x000fe20000000000 */
[----:B------:R-:W-:-:S02]  /*0e40*/  IMAD R5, R14, R8, R13 ;  /* 0x000000080e057224 */ /* 0x000fc400078e020d */
[----:B------:R-:W-:Y:S02]  /*0e50*/  @!P4 IMAD.IADD R103, R103, 0x1, -R15 ;  /* 0x000000016767c824 */ /* 0x000fe400078e0a0f */
[----:B------:R-:W-:Y:S01]  /*0e60*/  IMAD.HI.U32 R9, R10, R108, RZ ;  /* 0x0000006c0a097227 */ /* 0x000fe200078e00ff */
[----:B------:R-:W-:Y:S02]  /*0e70*/  ISETP.GT.U32.AND P0, PT, R14, R5, PT ;  /* 0x000000050e00720c */ /* 0x000fe40003f04070 */
[----:B------:R-:W-:Y:S01]  /*0e80*/  ISETP.GT.U32.AND P5, PT, R15, R103, PT ;  /* 0x000000670f00720c */ /* 0x000fe20003fa4070 */
[----:B------:R-:W-:-:S04]  /*0e90*/  IMAD.HI.U32 R11, R10, R109, RZ ;  /* 0x0000006d0a0b7227 */ /* 0x000fc800078e00ff */
[----:B------:R-:W-:Y:S02]  /*0ea0*/  IMAD.MOV R9, RZ, RZ, -R9 ;  /* 0x000000ffff097224 */ /* 0x000fe400078e0a09 */
[----:B------:R-:W-:Y:S01]  /*0eb0*/  @!P2 IMAD.IADD R97, R97, 0x1, -R15 ;  /* 0x000000016161a824 */ /* 0x000fe200078e0a0f */
[C---:B------:R-:W-:Y:S01]  /*0ec0*/  ISETP.GT.U32.AND P2, PT, R15.reuse, R92, PT ;  /* 0x0000005c0f00720c */ /* 0x040fe20003f44070 */
[----:B------:R-:W-:Y:S02]  /*0ed0*/  IMAD.MOV R16, RZ, RZ, -R11 ;  /* 0x000000ffff107224 */ /* 0x000fe400078e0a0b */
[C---:B------:R-:W-:Y:S01]  /*0ee0*/  IMAD R108, R15.reuse, R9, R108 ;  /* 0x000000090f6c7224 */ /* 0x040fe200078e026c */
[----:B------:R-:W-:Y:S01]  /*0ef0*/  ISETP.GT.U32.AND P4, PT, R15, R97, PT ;  /* 0x000000610f00720c */ /* 0x000fe20003f84070 */
[----:B------:R-:W-:-:S04]  /*0f00*/  IMAD.HI.U32 R9, R10, R107, RZ ;  /* 0x0000006b0a097227 */ /* 0x000fc800078e00ff */
[C---:B------:R-:W-:Y:S02]  /*0f10*/  IMAD R109, R15.reuse, R16, R109 ;  /* 0x000000100f6d7224 */ /* 0x040fe400078e026d */
[----:B------:R-:W-:Y:S02]  /*0f20*/  IMAD R105, R15, R18, R105 ;  /* 0x000000120f697224 */ /* 0x000fe400078e0269 */
[----:B------:R-:W-:Y:S01]  /*0f30*/  @!P0 IMAD.IADD R5, R5, 0x1, -R14 ;  /* 0x0000000105058824 */ /* 0x000fe200078e0a0e */
[----:B------:R-:W-:Y:S01]  /*0f40*/  ISETP.GT.U32.AND P0, PT, R15, R108, PT ;  /* 0x0000006c0f00720c */ /* 0x000fe20003f04070 */
[----:B------:R-:W-:Y:S02]  /*0f50*/  IMAD.MOV R16, RZ, RZ, -R9 ;  /* 0x000000ffff107224 */ /* 0x000fe400078e0a09 */
[----:B------:R-:W-:Y:S01]  /*0f60*/  IMAD.HI.U32 R11, R10, R94, RZ ;  /* 0x0000005e0a0b7227 */ /* 0x000fe200078e00ff */
[----:B------:R-:W-:-:S03]  /*0f70*/  ISETP.GT.U32.AND P3, PT, R14, R5, PT ;  /* 0x000000050e00720c */ /* 0x000fc60003f64070 */
[----:B------:R-:W-:Y:S01]  /*0f80*/  @!P5 IMAD.IADD R103, R103, 0x1, -R15 ;  /* 0x000000016767d824 */ /* 0x000fe200078e0a0f */
[C---:B------:R-:W-:Y:S01]  /*0f90*/  ISETP.GT.U32.AND P5, PT, R15.reuse, R105, PT ;  /* 0x000000690f00720c */ /* 0x040fe20003fa4070 */
[C---:B------:R-:W-:Y:S02]  /*0fa0*/  IMAD R107, R15.reuse, R16, R107 ;  /* 0x000000100f6b7224 */ /* 0x040fe400078e026b */
[----:B------:R-:W-:Y:S02]  /*0fb0*/  IMAD.MOV R11, RZ, RZ, -R11 ;  /* 0x000000ffff0b7224 */ /* 0x000fe400078e0a0b */
[--C-:B------:R-:W-:Y:S01]  /*0fc0*/  @!P2 IMAD.IADD R92, R92, 0x1, -R15.reuse ;  /* 0x000000015c5ca824 */ /* 0x100fe200078e0a0f */
[C---:B------:R-:W-:Y:S01]  /*0fd0*/  ISETP.GT.U32.AND P2, PT, R15.reuse, R107, PT ;  /* 0x0000006b0f00720c */ /* 0x040fe20003f44070 */
[----:B------:R-:W-:Y:S02]  /*0fe0*/  IMAD R94, R15, R11, R94 ;  /* 0x0000000b0f5e7224 */ /* 0x000fe400078e025e */
[----:B------:R-:W-:-:S02]  /*0ff0*/  @!P0 IMAD.IADD R108, R108, 0x1, -R15 ;  /* 0x000000016c6c8824 */ /* 0x000fc400078e0a0f */
[----:B------:R-:W-:Y:S01]  /*1000*/  @!P3 IMAD.IADD R5, R5, 0x1, -R14 ;  /* 0x000000010505b824 */ /* 0x000fe200078e0a0e */
[----:B------:R-:W-:Y:S01]  /*1010*/  ISETP.GT.U32.AND P0, PT, R15, R94, PT ;  /* 0x0000005e0f00720c */ /* 0x000fe20003f04070 */
[--C-:B------:R-:W-:Y:S01]  /*1020*/  @!P5 IMAD.IADD R105, R105, 0x1, -R15.reuse ;  /* 0x000000016969d824 */ /* 0x100fe200078e0a0f */
[C---:B------:R-:W-:Y:S01]  /*1030*/  ISETP.GT.U32.AND P3, PT, R15.reuse, R109, PT ;  /* 0x0000006d0f00720c */ /* 0x040fe20003f64070 */
[----:B------:R-:W-:Y:S01]  /*1040*/  @!P6 IMAD.IADD R96, R96, 0x1, -R15 ;  /* 0x000000016060e824 */ /* 0x000fe200078e0a0f */
[C---:B------:R-:W-:Y:S01]  /*1050*/  ISETP.GT.U32.AND P5, PT, R15.reuse, R108, PT ;  /* 0x0000006c0f00720c */ /* 0x040fe20003fa4070 */
[----:B------:R-:W-:Y:S01]  /*1060*/  IMAD.HI.U32 R8, R10, R95, RZ ;  /* 0x0000005f0a087227 */ /* 0x000fe200078e00ff */
[----:B------:R-:W-:-:S03]  /*1070*/  ISETP.GT.U32.AND P6, PT, R15, R92, PT ;  /* 0x0000005c0f00720c */ /* 0x000fc60003fc4070 */
[----:B------:R-:W-:-:S04]  /*1080*/  IMAD.HI.U32 R11, R10, R102, RZ ;  /* 0x000000660a0b7227 */ /* 0x000fc800078e00ff */
[--C-:B------:R-:W-:Y:S01]  /*1090*/  @!P4 IMAD.IADD R97, R97, 0x1, -R15.reuse ;  /* 0x000000016161c824 */ /* 0x100fe200078e0a0f */
[----:B------:R-:W-:Y:S01]  /*10a0*/  ISETP.GT.U32.AND P4, PT, R15, R106, PT ;  /* 0x0000006a0f00720c */ /* 0x000fe20003f84070 */
[----:B------:R-:W-:Y:S01]  /*10b0*/  @!P2 IMAD.IADD R107, R107, 0x1, -R15 ;  /* 0x000000016b6ba824 */ /* 0x000fe200078e0a0f */
[----:B------:R-:W-:Y:S01]  /*10c0*/  ISETP.GT.U32.AND P2, PT, R15, R96, PT ;  /* 0x000000600f00720c */ /* 0x000fe20003f44070 */
[----:B------:R-:W-:Y:S02]  /*10d0*/  IMAD.MOV R8, RZ, RZ, -R8 ;  /* 0x000000ffff087224 */ /* 0x000fe400078e0a08 */
[----:B------:R-:W-:-:S04]  /*10e0*/  IMAD.HI.U32 R9, R10, R101, RZ ;  /* 0x000000650a097227 */ /* 0x000fc800078e00ff */
[----:B------:R-:W-:Y:S02]  /*10f0*/  IMAD.MOV R11, RZ, RZ, -R11 ;  /* 0x000000ffff0b7224 */ /* 0x000fe400078e0a0b */
[C---:B------:R-:W-:Y:S02]  /*1100*/  IMAD R95, R15.reuse, R8, R95 ;  /* 0x000000080f5f7224 */ /* 0x040fe400078e025f */
[----:B------:R-:W-:Y:S02]  /*1110*/  IMAD.MOV R12, RZ, RZ, -R9 ;  /* 0x000000ffff0c7224 */ /* 0x000fe400078e0a09 */
[--C-:B------:R-:W-:Y:S01]  /*1120*/  @!P0 IMAD.IADD R94, R94, 0x1, -R15.reuse ;  /* 0x000000015e5e8824 */ /* 0x100fe200078e0a0f */
[C---:B------:R-:W-:Y:S01]  /*1130*/  ISETP.GT.U32.AND P0, PT, R15.reuse, R105, PT ;  /* 0x000000690f00720c */ /* 0x040fe20003f04070 */
[----:B------:R-:W-:Y:S02]  /*1140*/  IMAD R102, R15, R11, R102 ;  /* 0x0000000b0f667224 */ /* 0x000fe400078e0266 */
[--C-:B------:R-:W-:Y:S01]  /*1150*/  @!P3 IMAD.IADD R109, R109, 0x1, -R15.reuse ;  /* 0x000000016d6db824 */ /* 0x100fe200078e0a0f */
[----:B------:R-:W0:Y:S01]  /*1160*/  LDS R11, [UR13] ;  /* 0x0000000dff0b7984 */ /* 0x000e220008000800 */
[----:B------:R-:W-:Y:S01]  /*1170*/  @!P5 IMAD.IADD R108, R108, 0x1, -R15 ;  /* 0x000000016c6cd824 */ /* 0x000fe200078e0a0f */
[C---:B------:R-:W-:Y:S01]  /*1180*/  ISETP.GT.U32.AND P3, PT, R15.reuse, R95, PT ;  /* 0x0000005f0f00720c */ /* 0x040fe20003f64070 */
[C---:B------:R-:W-:Y:S01]  /*1190*/  IMAD R101, R15.reuse, R12, R101 ;  /* 0x0000000c0f657224 */ /* 0x040fe200078e0265 */
[C---:B------:R-:W-:Y:S01]  /*11a0*/  ISETP.GT.U32.AND P5, PT, R15.reuse, R107, PT ;  /* 0x0000006b0f00720c */ /* 0x040fe20003fa4070 */
[----:B------:R-:W-:Y:S01]  /*11b0*/  @!P6 IMAD.IADD R92, R92, 0x1, -R15 ;  /* 0x000000015c5ce824 */ /* 0x000fe200078e0a0f */
[----:B------:R-:W-:Y:S01]  /*11c0*/  ISETP.GT.U32.AND P6, PT, R15, R94, PT ;  /* 0x0000005e0f00720c */ /* 0x000fe20003fc4070 */
[----:B------:R-:W-:-:S04]  /*11d0*/  IMAD.HI.U32 R9, R10, R93, RZ ;  /* 0x0000005d0a097227 */ /* 0x000fc800078e00ff */
[--C-:B------:R-:W-:Y:S01]  /*11e0*/  @!P4 IMAD.IADD R106, R106, 0x1, -R15.reuse ;  /* 0x000000016a6ac824 */ /* 0x100fe200078e0a0f */
[C---:B------:R-:W-:Y:S01]  /*11f0*/  ISETP.GT.U32.AND P4, PT, R15.reuse, R109, PT ;  /* 0x0000006d0f00720c */ /* 0x040fe20003f84070 */
[----:B------:R-:W-:Y:S01]  /*1200*/  @!P2 IMAD.IADD R96, R96, 0x1, -R15 ;  /* 0x000000016060a824 */ /* 0x000fe200078e0a0f */
[----:B------:R-:W-:Y:S01]  /*1210*/  ISETP.GT.U32.AND P2, PT, R15, R101, PT ;  /* 0x000000650f00720c */ /* 0x000fe20003f44070 */
[----:B------:R-:W-:-:S04]  /*1220*/  IMAD.HI.U32 R8, R10, R100, RZ ;  /* 0x000000640a087227 */ /* 0x000fc800078e00ff */
[----:B------:R-:W-:Y:S02]  /*1230*/  IMAD.MOV R12, RZ, RZ, -R9 ;  /* 0x000000ffff0c7224 */ /* 0x000fe400078e0a09 */
[----:B------:R-:W-:-:S04]  /*1240*/  IMAD.HI.U32 R10, R10, R104, RZ ;  /* 0x000000680a0a7227 */ /* 0x000fc800078e00ff */
[----:B------:R-:W-:Y:S02]  /*1250*/  IMAD R93, R15, R12, R93 ;  /* 0x0000000c0f5d7224 */ /* 0x000fe400078e025d */
[----:B------:R-:W-:Y:S02]  /*1260*/  IMAD.MOV R10, RZ, RZ, -R10 ;  /* 0x000000ffff0a7224 */ /* 0x000fe400078e0a0a */
[--C-:B------:R-:W-:Y:S01]  /*1270*/  @!P3 IMAD.IADD R95, R95, 0x1, -R15.reuse ;  /* 0x000000015f5fb824 */ /* 0x100fe200078e0a0f */
[----:B------:R-:W-:Y:S01]  /*1280*/  ISETP.GT.U32.AND P3, PT, R15, R106, PT ;  /* 0x0000006a0f00720c */ /* 0x000fe20003f64070 */
[--C-:B------:R-:W-:Y:S01]  /*1290*/  @!P5 IMAD.IADD R107, R107, 0x1, -R15.reuse ;  /* 0x000000016b6bd824 */ /* 0x100fe200078e0a0f */
[C---:B------:R-:W-:Y:S01]  /*12a0*/  ISETP.GT.U32.AND P5, PT, R15.reuse, R93, PT ;  /* 0x0000005d0f00720c */ /* 0x040fe20003fa4070 */
[C---:B------:R-:W-:Y:S01]  /*12b0*/  IMAD R104, R15.reuse, R10, R104 ;  /* 0x0000000a0f687224 */ /* 0x040fe200078e0268 */
[----:B------:R-:W-:Y:S01]  /*12c0*/  LOP3.LUT R10, R4, 0x20, RZ, 0xfc, !PT ;  /* 0x00000020040a7812 */ /* 0x000fe200078efcff */
[----:B------:R-:W-:Y:S01]  /*12d0*/  @!P6 IMAD.IADD R94, R94, 0x1, -R15 ;  /* 0x000000015e5ee824 */ /* 0x000fe200078e0a0f */
[----:B------:R-:W-:Y:S01]  /*12e0*/  ISETP.GT.U32.AND P6, PT, R15, R102, PT ;  /* 0x000000660f00720c */ /* 0x000fe20003fc4070 */
[----:B------:R-:W-:-:S02]  /*12f0*/  IMAD.MOV R8, RZ, RZ, -R8 ;  /* 0x000000ffff087224 */ /* 0x000fc400078e0a08 */
[--C-:B------:R-:W-:Y:S01]  /*1300*/  @!P4 IMAD.IADD R109, R109, 0x1, -R15.reuse ;  /* 0x000000016d6dc824 */ /* 0x100fe200078e0a0f */
[----:B------:R-:W-:Y:S01]  /*1310*/  ISETP.GT.U32.AND P4, PT, R15, R95, PT ;  /* 0x0000005f0f00720c */ /* 0x000fe20003f84070 */
[--C-:B------:R-:W-:Y:S01]  /*1320*/  @!P2 IMAD.IADD R101, R101, 0x1, -R15.reuse ;  /* 0x000000016565a824 */ /* 0x100fe200078e0a0f */
[C---:B------:R-:W-:Y:S01]  /*1330*/  ISETP.GT.U32.AND P2, PT, R15.reuse, R104, PT ;  /* 0x000000680f00720c */ /* 0x040fe20003f44070 */
[----:B------:R-:W-:Y:S01]  /*1340*/  IMAD R100, R15, R8, R100 ;  /* 0x000000080f647224 */ /* 0x000fe200078e0264 */
[----:B0-----:R-:W-:Y:S01]  /*1350*/  R2UR UR12, R11 ;  /* 0x000000000b0c72ca */ /* 0x001fe200000e0000 */
[--C-:B------:R-:W-:Y:S01]  /*1360*/  @!P0 IMAD.IADD R105, R105, 0x1, -R15.reuse ;  /* 0x0000000169698824 */ /* 0x100fe200078e0a0f */
[C---:B------:R-:W-:Y:S01]  /*1370*/  LOP3.LUT R8, R4.reuse, 0x10, RZ, 0xfc, !PT ;  /* 0x0000001004087812 */ /* 0x040fe200078efcff */
[----:B------:R-:W-:Y:S01]  /*1380*/  IMAD R9, R4, UR20, RZ ;  /* 0x0000001404097c24 */ /* 0x000fe2000f8e02ff */
[----:B------:R-:W-:Y:S01]  /*1390*/  ISETP.GT.U32.AND P0, PT, R15, R100, PT ;  /* 0x000000640f00720c */ /* 0x000fe20003f04070 */
[----:B------:R-:W-:Y:S01]  /*13a0*/  @!P5 IMAD.IADD R93, R93, 0x1, -R15 ;  /* 0x000000015d5dd824 */ /* 0x000fe200078e0a0f */
[----:B------:R-:W-:Y:S01]  /*13b0*/  PLOP3.LUT P5, PT, PT, PT, UP1, 0x80, 0x8 ;  /* 0x000000000008781c */ /* 0x000fe20003faf018 */
[----:B------:R-:W-:-:S02]  /*13c0*/  IMAD R39, R62, 0x2, R9 ;  /* 0x000000023e277824 */ /* 0x000fc400078e0209 */
[--C-:B------:R-:W-:Y:S01]  /*13d0*/  @!P6 IMAD.IADD R102, R102, 0x1, -R15.reuse ;  /* 0x000000016666e824 */ /* 0x100fe200078e0a0f */
[----:B------:R-:W-:Y:S01]  /*13e0*/  ISETP.GT.U32.AND P6, PT, R15, R93, PT ;  /* 0x0000005d0f00720c */ /* 0x000fe20003fc4070 */
[----:B------:R-:W-:Y:S01]  /*13f0*/  @!P4 IMAD.IADD R95, R95, 0x1, -R15 ;  /* 0x000000015f5fc824 */ /* 0x000fe200078e0a0f */
[C---:B------:R-:W-:Y:S01]  /*1400*/  ISETP.GT.U32.AND P4, PT, R15.reuse, R101, PT ;  /* 0x000000650f00720c */ /* 0x040fe20003f84070 */
[----:B------:R-:W-:Y:S01]  /*1410*/  IMAD R55, R62, 0x2, R39 ;  /* 0x000000023e377824 */ /* 0x000fe200078e0227 */
[----:B------:R-:W-:Y:S01]  /*1420*/  ISETP.LT.AND P5, PT, R10, UR11, P5 ;  /* 0x0000000b0a007c0c */ /* 0x000fe2000afa1270 */
[----:B------:R-:W-:Y:S01]  /*1430*/  @!P2 IMAD.IADD R104, R104, 0x1, -R15 ;  /* 0x000000016868a824 */ /* 0x000fe200078e0a0f */
[----:B------:R-:W-:Y:S01]  /*1440*/  ISETP.GT.U32.AND P2, PT, R15, R102, PT ;  /* 0x000000660f00720c */ /* 0x000fe20003f44070 */
[----:B------:R-:W-:Y:S01]  /*1450*/  IMAD R83, R62, 0x2, R55 ;  /* 0x000000023e537824 */ /* 0x000fe200078e0237 */
[----:B------:R-:W-:Y:S01]  /*1460*/  UIADD3 UR14, UPT, UPT, UR12, UR4, URZ ;  /* 0x000000040c0e7290 */ /* 0x000fe2000fffe0ff */
[----:B------:R-:W-:-:S02]  /*1470*/  @!P0 IMAD.IADD R100, R100, 0x1, -R15 ;  /* 0x0000000164648824 */ /* 0x000fc400078e0a0f */
[C---:B------:R-:W-:Y:S02]  /*1480*/  IMAD R11, R62.reuse, 0x2, R83 ;  /* 0x000000023e0b7824 */ /* 0x040fe400078e0253 */
[----:B------:R-:W-:Y:S01]  /*1490*/  @!P6 IMAD.IADD R93, R93, 0x1, -R15 ;  /* 0x000000015d5de824 */ /* 0x000fe200078e0a0f */
[----:B------:R-:W-:Y:S01]  /*14a0*/  BAR.SYNC.DEFER_BLOCKING 0x0 ;  /* 0x0000000000007b1d */ /* 0x000fe20000010000 */
[----:B------:R-:W-:Y:S01]  /*14b0*/  ISETP.GT.U32.AND P0, PT, R15, R100, PT ;  /* 0x000000640f00720c */ /* 0x000fe20003f04070 */
[----:B------:R-:W-:Y:S01]  /*14c0*/  IMAD R43, R62, 0x2, R11 ;  /* 0x000000023e2b7824 */ /* 0x000fe200078e020b */
[----:B------:R-:W-:Y:S01]  /*14d0*/  ISETP.GE.AND P6, PT, R28, RZ, PT ;  /* 0x000000ff1c00720c */ /* 0x000fe20003fc6270 */
[--C-:B------:R-:W-:Y:S01]  /*14e0*/  @!P4 IMAD.IADD R101, R101, 0x1, -R15.reuse ;  /* 0x000000016565c824 */ /* 0x100fe200078e0a0f */
[----:B------:R-:W-:Y:S01]  /*14f0*/  ISETP.GT.U32.AND P4, PT, R15, R104, PT ;  /* 0x000000680f00720c */ /* 0x000fe20003f84070 */
[----:B------:R-:W-:Y:S01]  /*1500*/  @!P2 IMAD.IADD R102, R102, 0x1, -R15 ;  /* 0x000000016666a824 */ /* 0x000fe200078e0a0f */
[----:B------:R-:W-:Y:S01]  /*1510*/  ISETP.NE.AND P2, PT, R6, RZ, PT ;  /* 0x000000ff0600720c */ /* 0x000fe20003f45270 */
[----:B------:R-:W-:-:S02]  /*1520*/  IMAD R57, R62, 0x2, R43 ;  /* 0x000000023e397824 */ /* 0x000fc400078e022b */
[----:B------:R-:W-:Y:S01]  /*1530*/  @!P3 IMAD.IADD R106, R106, 0x1, -R15 ;  /* 0x000000016a6ab824 */ /* 0x000fe200078e0a0f */
[----:B------:R-:W-:Y:S01]  /*1540*/  PLOP3.LUT P3, PT, PT, PT, UP1, 0x80, 0x8 ;  /* 0x000000000008781c */ /* 0x000fe20003f6f018 */
[----:B------:R-:W-:Y:S02]  /*1550*/  IMAD R13, R62, 0x4, R57 ;  /* 0x000000043e0d7824 */ /* 0x000fe400078e0239 */
[----:B------:R-:W-:Y:S01]  /*1560*/  @!P0 IMAD.IADD R100, R100, 0x1, -R15 ;  /* 0x0000000164648824 */ /* 0x000fe200078e0a0f */
[----:B------:R-:W-:Y:S01]  /*1570*/  ISETP.LT.AND P3, PT, R8, UR11, P3 ;  /* 0x0000000b08007c0c */ /* 0x000fe20009f61270 */
[----:B------:R-:W-:Y:S01]  /*1580*/  IMAD.MOV.U32 R91, RZ, RZ, R5 ;  /* 0x000000ffff5b7224 */ /* 0x000fe200078e0005 */
[----:B------:R-:W-:Y:S01]  /*1590*/  LOP3.LUT R8, R4, 0x28, RZ, 0xfc, !PT ;  /* 0x0000002804087812 */ /* 0x000fe200078efcff */
[----:B------:R-:W-:Y:S01]  /*15a0*/  IMAD R45, R62, 0x2, R13 ;  /* 0x000000023e2d7824 */ /* 0x000fe200078e020d */
[----:B------:R-:W-:Y:S01]  /*15b0*/  PLOP3.LUT P0, PT, PT, PT, UP1, 0x80, 0x8 ;  /* 0x000000000008781c */ /* 0x000fe20003f0f018 */
[----:B------:R-:W-:Y:S01]  /*15c0*/  @!P4 IMAD.IADD R104, R104, 0x1, -R15 ;  /* 0x000000016868c824 */ /* 0x000fe200078e0a0f */
[----:B------:R-:W-:Y:S01]  /*15d0*/  LOP3.LUT R5, R0, 0x7f, RZ, 0xc0, !PT ;  /* 0x0000007f00057812 */ /* 0x000fe200078ec0ff */
[----:B------:R-:W-:Y:S01]  /*15e0*/  @!P6 IMAD.MOV R91, RZ, RZ, -R91 ;  /* 0x000000ffff5be224 */ /* 0x000fe200078e0a5b */
[----:B------:R-:W-:Y:S01]  /*15f0*/  ISETP.LT.AND P0, PT, R8, UR11, P0 ;  /* 0x0000000b08007c0c */ /* 0x000fe20008701270 */
[----:B------:R-:W-:Y:S01]  /*1600*/  IMAD R59, R62, 0x2, R45 ;  /* 0x000000023e3b7824 */ /* 0x000fe200078e022d */
[----:B------:R-:W-:-:S02]  /*1610*/  ISETP.NE.U32.AND P4, PT, R5, RZ, PT ;  /* 0x000000ff0500720c */ /* 0x000fc40003f85070 */
[----:B------:R-:W-:Y:S01]  /*1620*/  @!P2 LOP3.LUT R91, RZ, R6, RZ, 0x33, !PT ;  /* 0x00000006ff5ba212 */ /* 0x000fe200078e33ff */
[----:B------:R-:W-:Y:S10]  /*1630*/  BRA.U UP0, `(.L_x_5) ;  /* 0x0000000100187547 */ /* 0x000ff4000b800000 */
[----:B------:R-:W-:Y:S01]  /*1640*/  ELECT P2, URZ, PT ;  /* 0x0000000000ff782f */ /* 0x000fe20003840000 */
[----:B------:R-:W-:Y:S01]  /*1650*/  IMAD.MOV.U32 R6, RZ, RZ, 0x1 ;  /* 0x00000001ff067424 */ /* 0x000fe200078e00ff */
[----:B------:R-:W-:Y:S01]  /*1660*/  UMOV UR4, 0x40 ;  /* 0x0000004000047882 */ /* 0x000fe20000000000 */
[----:B------:R-:W-:Y:S01]  /*1670*/  UVIRTCOUNT.DEALLOC.SMPOOL 0x80 ;  /* 0x000000800000784c */ /* 0x000fe20000000000 */
[----:B------:R-:W-:-:S09]  /*1680*/  ULEA UR4, UR5, UR4, 0x18 ;  /* 0x0000000405047291 */ /* 0x000fd2000f8ec0ff */
[----:B------:R0:W-:Y:S03]  /*1690*/  @P2 STS.U8 [UR4], R6 ;  /* 0x00000006ff002988 */ /* 0x0001e60008000004 */
.L_x_5:
[----:B------:R-:W-:Y:S01]  /*16a0*/  STTM.16dp32bit_t0_t15.x16 tmem[UR14], RZ ;  /* 0x000000ff000079ed */ /* 0x000fe20008a0000e */
[----:B------:R-:W-:Y:S01]  /*16b0*/  STTM.16dp32bit_t16_t31.x16 tmem[UR14+0x10], RZ ;  /* 0x000010ff000079ed */ /* 0x000fe20008a2000e */
[----:B------:R-:W1:Y:S02]  /*16c0*/  FENCE.VIEW.ASYNC.T ;  /* 0x00000000000073c6 */ /* 0x000e640000000200 */
[----:B-1----:R-:W-:Y:S01]  /*16d0*/  VOTEU.ALL UP2, P4 ;  /* 0x0000000000ff7886 */ /* 0x002fe20002040000 */
[----:B------:R-:W-:Y:S01]  /*16e0*/  VOTEU.ALL UP3, P4 ;  /* 0x0000000000ff7886 */ /* 0x000fe20002060000 */
[----:B------:R-:W-:Y:S01]  /*16f0*/  PLOP3.LUT P2, PT, PT, PT, UP1, 0x80, 0x8 ;  /* 0x000000000008781c */ /* 0x000fe20003f4f018 */
[----:B------:R-:W-:Y:S02]  /*1700*/  IMAD R85, R62, 0x2, R59 ;  /* 0x000000023e557824 */ /* 0x000fe400078e023b */
[----:B------:R-:W-:-:S04]  /*1710*/  @!UP2 UIADD3 UR4, UPT, UPT, -UR6, 0x100000, URZ ;  /* 0x001000000604a890 */ /* 0x000fc8000fffe1ff */
[----:B------:R-:W-:Y:S02]  /*1720*/  @!UP2 USHF.L.U32 UR5, UR4, 0xb, URZ ;  /* 0x0000000b0405a899 */ /* 0x000fe400080006ff */
[----:B------:R-:W-:Y:S01]  /*1730*/  @!UP2 USHF.L.U32 UR4, UR4, 0x1, URZ ;  /* 0x000000010404a899 */ /* 0x000fe200080006ff */
[----:B------:R-:W-:Y:S01]  /*1740*/  BAR.SYNC.DEFER_BLOCKING 0x0 ;  /* 0x0000000000007b1d */ /* 0x000fe20000010000 */
[----:B------:R-:W-:Y:S01]  /*1750*/  IMAD R91, R91, UR8, RZ ;  /* 0x000000085b5b7c24 */ /* 0x000fe2000f8e02ff */
[----:B------:R-:W-:Y:S01]  /*1760*/  ISETP.LT.AND P2, PT, R4, UR11, P2 ;  /* 0x0000000b04007c0c */ /* 0x000fe20009741270 */
[----:B------:R-:W-:-:S03]  /*1770*/  IMAD R47, R62, 0x2, R85 ;  /* 0x000000023e2f7824 */ /* 0x000fc600078e0255 */
[C---:B------:R-:W-:Y:S01]  /*1780*/  IADD3 R90, P6, PT, R91.reuse, UR16, RZ ;  /* 0x000000105b5a7c10 */ /* 0x040fe2000ffde0ff */
[----:B------:R-:W-:Y:S01]  /*1790*/  IMAD R49, R62, 0x2, R47 ;  /* 0x000000023e317824 */ /* 0x000fe200078e022f */
[----:B------:R-:W-:Y:S02]  /*17a0*/  LOP3.LUT R12, R4, 0x30, RZ, 0xfc, !PT ;  /* 0x00000030040c7812 */ /* 0x000fe400078efcff */
[----:B------:R-:W-:Y:S01]  /*17b0*/  PRMT R147, RZ, 0x7610, R147 ;  /* 0x00007610ff937816 */ /* 0x000fe20000000093 */
[C---:B------:R-:W-:Y:S01]  /*17c0*/  IMAD R63, R62.reuse, 0x2, R49 ;  /* 0x000000023e3f7824 */ /* 0x040fe200078e0231 */
[----:B------:R-:W-:Y:S02]  /*17d0*/  LEA.HI.X.SX32 R91, R91, UR17, 0x1, P6 ;  /* 0x000000115b5b7c11 */ /* 0x000fe4000b0f0eff */
[----:B------:R-:W-:Y:S01]  /*17e0*/  PRMT R145, RZ, 0x7610, R145 ;  /* 0x00007610ff917816 */ /* 0x000fe20000000091 */
[----:B------:R-:W-:Y:S01]  /*17f0*/  IMAD R19, R62, 0x4, R63 ;  /* 0x000000043e137824 */ /* 0x000fe200078e023f */
[----:B0-----:R-:W-:-:S02]  /*1800*/  IADD3 R6, P6, PT, R9, R90, RZ ;  /* 0x0000005a09067210 */ /* 0x001fc40007fde0ff */
[----:B------:R-:W-:Y:S02]  /*1810*/  PRMT R149, RZ, 0x7610, R149 ;  /* 0x00007610ff957816 */ /* 0x000fe40000000095 */
[----:B------:R-:W-:Y:S01]  /*1820*/  LOP3.LUT R17, R4, 0x38, RZ, 0xfc, !PT ;  /* 0x0000003804117812 */ /* 0x000fe200078efcff */
[----:B------:R-:W-:Y:S01]  /*1830*/  @P2 IMAD.MOV.U32 R8, RZ, RZ, R6 ;  /* 0x000000ffff082224 */ /* 0x000fe200078e0006 */
[----:B------:R-:W-:Y:S01]  /*1840*/  LEA.HI.X.SX32 R9, R9, R91, 0x1, P6 ;  /* 0x0000005b09097211 */ /* 0x000fe200030f0eff */
[----:B------:R-:W0:Y:S02]  /*1850*/  FENCE.VIEW.ASYNC.S ;  /* 0x00000000000073c6 */ /* 0x000e240000000000 */
[----:B0-----:R0:W1:Y:S02]  /*1860*/  @!UP3 SYNCS.EXCH.64 URZ, [UR10], UR4 ;  /* 0x000000040affb5b2 */ /* 0x0010640008000100 */
[----:B-1----:R-:W-:Y:S01]  /*1870*/  BAR.SYNC.DEFER_BLOCKING 0x0 ;  /* 0x0000000000007b1d */ /* 0x002fe20000010000 */
[----:B------:R-:W-:-:S04]  /*1880*/  IMAD R51, R62, 0x2, R19 ;  /* 0x000000023e337824 */ /* 0x000fc800078e0213 */
[----:B------:R-:W-:Y:S01]  /*1890*/  IMAD R67, R62, 0x2, R51 ;  /* 0x000000023e437824 */ /* 0x000fe200078e0233 */
[C---:B------:R-:W-:Y:S02]  /*18a0*/  LOP3.LUT R16, R4.reuse, 0x2, RZ, 0xfc, !PT ;  /* 0x0000000204107812 */ /* 0x040fe400078efcff */
[----:B------:R-:W-:Y:S01]  /*18b0*/  LOP3.LUT R18, R4, 0xa, RZ, 0xfc, !PT ;  /* 0x0000000a04127812 */ /* 0x000fe200078efcff */
[C---:B------:R-:W-:Y:S01]  /*18c0*/  IMAD R89, R62.reuse, 0x2, R67 ;  /* 0x000000023e597824 */ /* 0x040fe200078e0243 */
[----:B------:R-:W-:Y:S02]  /*18d0*/  PRMT R151, RZ, 0x7610, R151 ;  /* 0x00007610ff977816 */ /* 0x000fe40000000097 */
[----:B------:R-:W-:Y:S01]  /*18e0*/  PRMT R159, RZ, 0x7610, R159 ;  /* 0x00007610ff9f7816 */ /* 0x000fe2000000009f */
[----:B------:R-:W-:Y:S01]  /*18f0*/  IMAD R35, R62, 0x2, R89 ;  /* 0x000000023e237824 */ /* 0x000fe200078e0259 */
[----:B------:R-:W-:Y:S02]  /*1900*/  LOP3.LUT R40, R4, 0x1a, RZ, 0xfc, !PT ;  /* 0x0000001a04287812 */ /* 0x000fe400078efcff */
[----:B------:R-:W-:-:S02]  /*1910*/  PRMT R157, RZ, 0x7610, R157 ;  /* 0x00007610ff9d7816 */ /* 0x000fc4000000009d */
[C---:B------:R-:W-:Y:S02]  /*1920*/  LOP3.LUT R38, R4.reuse, 0x12, RZ, 0xfc, !PT ;  /* 0x0000001204267812 */ /* 0x040fe400078efcff */
[----:B------:R-:W-:Y:S02]  /*1930*/  PRMT R124, RZ, 0x7610, R124 ;  /* 0x00007610ff7c7816 */ /* 0x000fe4000000007c */
[----:B------:R-:W-:Y:S02]  /*1940*/  LOP3.LUT R42, R4, 0x22, RZ, 0xfc, !PT ;  /* 0x00000022042a7812 */ /* 0x000fe400078efcff */
[----:B------:R-:W-:Y:S01]  /*1950*/  PRMT R155, RZ, 0x7610, R155 ;  /* 0x00007610ff9b7816 */ /* 0x000fe2000000009b */
[----:B------:R1:W2:Y:S01]  /*1960*/  @P2 LDG.E.U8 R143, desc[UR26][R8.64] ;  /* 0x0000001a088f2981 */ /* 0x0002a2000c1e1100 */
[----:B------:R-:W-:Y:S02]  /*1970*/  PLOP3.LUT P2, PT, PT, PT, UP1, 0x80, 0x8 ;  /* 0x000000000008781c */ /* 0x000fe40003f4f018 */
[----:B------:R-:W-:-:S02]  /*1980*/  PRMT R153, RZ, 0x7610, R153 ;  /* 0x00007610ff997816 */ /* 0x000fc40000000099 */
[----:B------:R-:W-:Y:S02]  /*1990*/  PRMT R125, RZ, 0x7610, R125 ;  /* 0x00007610ff7d7816 */ /* 0x000fe4000000007d */
[----:B------:R-:W-:Y:S02]  /*19a0*/  PRMT R156, RZ, 0x7610, R156 ;  /* 0x00007610ff9c7816 */ /* 0x000fe4000000009c */
[----:B------:R-:W-:Y:S02]  /*19b0*/  PRMT R164, RZ, 0x7610, R164 ;  /* 0x00007610ffa47816 */ /* 0x000fe400000000a4 */
[----:B------:R-:W-:Y:S02]  /*19c0*/  LOP3.LUT R50, R4, 0xc, RZ, 0xfc, !PT ;  /* 0x0000000c04327812 */ /* 0x000fe400078efcff */
[----:B------:R-:W-:Y:S02]  /*19d0*/  PRMT R160, RZ, 0x7610, R160 ;  /* 0x00007610ffa07816 */ /* 0x000fe400000000a0 */
[----:B------:R-:W-:-:S02]  /*19e0*/  PRMT R162, RZ, 0x7610, R162 ;  /* 0x00007610ffa27816 */ /* 0x000fc400000000a2 */
[----:B------:R-:W-:Y:S02]  /*19f0*/  LOP3.LUT R56, R4, 0x24, RZ, 0xfc, !PT ;  /* 0x0000002404387812 */ /* 0x000fe400078efcff */
[----:B------:R-:W-:Y:S02]  /*1a00*/  PRMT R131, RZ, 0x7610, R131 ;  /* 0x00007610ff837816 */ /* 0x000fe40000000083 */
[----:B------:R-:W-:Y:S02]  /*1a10*/  PRMT R133, RZ, 0x7610, R133 ;  /* 0x00007610ff857816 */ /* 0x000fe40000000085 */
[----:B------:R-:W-:Y:S02]  /*1a20*/  PRMT R158, RZ, 0x7610, R158 ;  /* 0x00007610ff9e7816 */ /* 0x000fe4000000009e */
[----:B------:R-:W-:Y:S02]  /*1a30*/  LEA.HI R66, R0, 0x1e, RZ, 0x1a ;  /* 0x0000001e00427811 */ /* 0x000fe400078fd0ff */
[----:B------:R-:W-:-:S02]  /*1a40*/  PRMT R137, RZ, 0x7610, R137 ;  /* 0x00007610ff897816 */ /* 0x000fc40000000089 */
[C---:B------:R-:W-:Y:S02]  /*1a50*/  LEA.HI R86, R0.reuse, 0xe, RZ, 0x1a ;  /* 0x0000000e00567811 */ /* 0x040fe400078fd0ff */
[----:B------:R-:W-:Y:S02]  /*1a60*/  LEA.HI R98, R0, 0x2e, RZ, 0x1a ;  /* 0x0000002e00627811 */ /* 0x000fe400078fd0ff */
[----:B------:R-:W-:Y:S02]  /*1a70*/  PRMT R135, RZ, 0x7610, R135 ;  /* 0x00007610ff877816 */ /* 0x000fe40000000087 */
[----:B------:R-:W-:Y:S01]  /*1a80*/  PRMT R139, RZ, 0x7610, R139 ;  /* 0x00007610ff8b7816 */ /* 0x000fe2000000008b */
[----:B------:R-:W-:Y:S01]  /*1a90*/  IMAD R123, R65, UR21, RZ ;  /* 0x00000015417b7c24 */ /* 0x000fe2000f8e02ff */
[----:B-1----:R-:W-:Y:S02]  /*1aa0*/  IADD3 R8, P6, PT, R11, R90, RZ ;  /* 0x0000005a0b087210 */ /* 0x002fe40007fde0ff */
[----:B------:R-:W-:-:S02]  /*1ab0*/  LOP3.LUT R64, R4, 0x34, RZ, 0xfc, !PT ;  /* 0x0000003404407812 */ /* 0x000fc400078efcff */
[----:B------:R-:W-:Y:S01]  /*1ac0*/  LOP3.LUT R87, R4, 0x36, RZ, 0xfc, !PT ;  /* 0x0000003604577812 */ /* 0x000fe200078efcff */
[----:B------:R-:W-:Y:S01]  /*1ad0*/  IMAD R53, R62, 0x2, R35 ;  /* 0x000000023e357824 */ /* 0x000fe200078e0223 */
[-C--:B------:R-:W-:Y:S01]  /*1ae0*/  LEA.HI.X.SX32 R11, R11, R91.reuse, 0x1, P6 ;  /* 0x0000005b0b0b7211 */ /* 0x080fe200030f0eff */
[----:B------:R-:W-:Y:S01]  /*1af0*/  @P1 IMAD.MOV.U32 R14, RZ, RZ, R8 ;  /* 0x000000ffff0e1224 */ /* 0x000fe200078e0008 */
[C---:B------:R-:W-:Y:S02]  /*1b00*/  IADD3 R10, P6, PT, R13.reuse, R90, RZ ;  /* 0x0000005a0d0a7210 */ /* 0x040fe40007fde0ff */
[----:B------:R-:W-:Y:S01]  /*1b10*/  PRMT R127, RZ, 0x7610, R127 ;  /* 0x00007610ff7f7816 */ /* 0x000fe2000000007f */
[----:B------:R-:W-:Y:S01]  /*1b20*/  @P1 IMAD.MOV.U32 R15, RZ, RZ, R11 ;  /* 0x000000ffff0f1224 */ /* 0x000fe200078e000b */
[----:B------:R-:W-:Y:S01]  /*1b30*/  ISETP.LT.AND P2, PT, R12, UR11, P2 ;  /* 0x0000000b0c007c0c */ /* 0x000fe20009741270 */
[----:B------:R-:W-:Y:S01]  /*1b40*/  @P3 IMAD.MOV.U32 R12, RZ, RZ, R10 ;  /* 0x000000ffff0c3224 */ /* 0x000fe200078e000a */
[----:B------:R-:W-:Y:S01]  /*1b50*/  LEA.HI.X.SX32 R13, R13, R91, 0x1, P6 ;  /* 0x0000005b0d0d7211 */ /* 0x000fe200030f0eff */
[----:B------:R-:W-:Y:S01]  /*1b60*/  IMAD R69, R62, 0x2, R53 ;  /* 0x000000023e457824 */ /* 0x000fe200078e0235 */
[----:B------:R-:W3:Y:S01]  /*1b70*/  @P1 LDG.E.U8 R145, desc[UR26][R14.64] ;  /* 0x0000001a0e911981 */ /* 0x000ee2000c1e1100 */
[----:B------:R-:W-:-:S02]  /*1b80*/  PRMT R129, RZ, 0x7610, R129 ;  /* 0x00007610ff817816 */ /* 0x000fc40000000081 */
[----:B------:R-:W-:Y:S01]  /*1b90*/  PRMT R126, RZ, 0x7610, R126 ;  /* 0x00007610ff7e7816 */ /* 0x000fe2000000007e */
[----:B------:R1:W4:Y:S01]  /*1ba0*/  @P3 LDG.E.U8 R147, desc[UR26][R12.64] ;  /* 0x0000001a0c933981 */ /* 0x000322000c1e1100 */
[----:B------:R-:W-:Y:S02]  /*1bb0*/  PLOP3.LUT P1, PT, PT, PT, UP1, 0x80, 0x8 ;  /* 0x000000000008781c */ /* 0x000fe40003f2f018 */
[----:B------:R-:W-:Y:S01]  /*1bc0*/  PRMT R128, RZ, 0x7610, R128 ;  /* 0x00007610ff807816 */ /* 0x000fe20000000080 */
[----:B------:R-:W-:Y:S01]  /*1bd0*/  IMAD.MOV.U32 R111, RZ, RZ, R92 ;  /* 0x000000ffff6f7224 */ /* 0x000fe200078e005c */
[----:B------:R-:W-:Y:S01]  /*1be0*/  PLOP3.LUT P3, PT, PT, PT, UP1, 0x80, 0x8 ;  /* 0x000000000008781c */ /* 0x000fe20003f6f018 */
[----:B------:R-:W5:Y:S01]  /*1bf0*/  LDCU UR8, c[0x0][0x3b0] ;  /* 0x00007600ff0877ac */ /* 0x000f620008000800 */
[----:B------:R-:W-:Y:S02]  /*1c00*/  ISETP.LT.AND P1, PT, R17, UR11, P1 ;  /* 0x0000000b11007c0c */ /* 0x000fe40008f21270 */
[----:B------:R-:W-:-:S02]  /*1c10*/  ISETP.LT.AND P3, PT, R16, UR11, P3 ;  /* 0x0000000b10007c0c */ /* 0x000fc40009f61270 */
[----:B-1----:R-:W-:-:S04]  /*1c20*/  IADD3 R12, P6, PT, R19, R90, RZ ;  /* 0x0000005a130c7210 */ /* 0x002fc80007fde0ff */
[----:B------:R-:W-:Y:S01]  /*1c30*/  LEA.HI.X.SX32 R15, R19, R91, 0x1, P6 ;  /* 0x0000005b130f7211 */ /* 0x000fe200030f0eff */
[----:B------:R-:W-:Y:S02]  /*1c40*/  @P5 IMAD.MOV.U32 R14, RZ, RZ, R12 ;  /* 0x000000ffff0e5224 */ /* 0x000fe400078e000c */
[----:B------:R-:W-:-:S03]  /*1c50*/  IMAD R19, R62, 0x4, R69 ;  /* 0x000000043e137824 */ /* 0x000fc600078e0245 */
[----:B------:R1:W2:Y:S01]  /*1c60*/  @P5 LDG.E.U8 R149, desc[UR26][R14.64] ;  /* 0x0000001a0e955981 */ /* 0x0002a2000c1e1100 */
[----:B------:R-:W-:Y:S01]  /*1c70*/  IMAD R61, R62, 0x2, R19 ;  /* 0x000000023e3d7824 */ /* 0x000fe200078e0213 */
[----:B------:R-:W-:-:S03]  /*1c80*/  PLOP3.LUT P5, PT, PT, PT, UP1, 0x80, 0x8 ;  /* 0x000000000008781c */ /* 0x000fc60003faf018 */
[----:B------:R-:W-:Y:S01]  /*1c90*/  IMAD R71, R62, 0x2, R61 ;  /* 0x000000023e477824 */ /* 0x000fe200078e023d */
[----:B------:R-:W-:-:S03]  /*1ca0*/  ISETP.LT.AND P5, PT, R18, UR11, P5 ;  /* 0x0000000b12007c0c */ /* 0x000fc6000afa1270 */
[----:B------:R-:W-:Y:S01]  /*1cb0*/  IMAD R73, R62, 0x2, R71 ;  /* 0x000000023e497824 */ /* 0x000fe200078e0247 */
[----:B-1----:R-:W-:-:S04]  /*1cc0*/  IADD3 R14, P6, PT, R35, R90, RZ ;  /* 0x0000005a230e7210 */ /* 0x002fc80007fde0ff */
[-C--:B------:R-:W-:Y:S01]  /*1cd0*/  LEA.HI.X.SX32 R17, R35, R91.reuse, 0x1, P6 ;  /* 0x0000005b23117211 */ /* 0x080fe200030f0eff */
[----:B------:R-:W-:Y:S01]  /*1ce0*/  IMAD R75, R62, 0x2, R73 ;  /* 0x000000023e4b7824 */ /* 0x000fe200078e0249 */
[C---:B------:R-:W-:Y:S01]  /*1cf0*/  IADD3 R16, P6, PT, R19.reuse, R90, RZ ;  /* 0x0000005a13107210 */ /* 0x040fe20007fde0ff */
[----:B------:R-:W-:Y:S02]  /*1d00*/  @P0 IMAD.MOV.U32 R36, RZ, RZ, R14 ;  /* 0x000000ffff240224 */ /* 0x000fe400078e000e */
[----:B------:R-:W-:Y:S01]  /*1d10*/  @P0 IMAD.MOV.U32 R37, RZ, RZ, R17 ;  /* 0x000000ffff250224 */ /* 0x000fe200078e0011 */
[----:B------:R-:W-:Y:S01]  /*1d20*/  LEA.HI.X.SX32 R19, R19, R91, 0x1, P6 ;  /* 0x0000005b13137211 */ /* 0x000fe200030f0eff */
[----:B------:R-:W-:-:S03]  /*1d30*/  @P2 IMAD.MOV.U32 R18, RZ, RZ, R16 ;  /* 0x000000ffff122224 */ /* 0x000fc600078e0010 */
[----:B------:R-:W2:Y:S04]  /*1d40*/  @P0 LDG.E.U8 R159, desc[UR26][R36.64] ;  /* 0x0000001a249f0981 */ /* 0x000ea8000c1e1100 */
[----:B------:R1:W2:Y:S01]  /*1d50*/  @P2 LDG.E.U8 R151, desc[UR26][R18.64] ;  /* 0x0000001a12972981 */ /* 0x0002a2000c1e1100 */
[----:B------:R-:W-:Y:S02]  /*1d60*/  PLOP3.LUT P0, PT, PT, PT, UP1, 0x80, 0x8 ;  /* 0x000000000008781c */ /* 0x000fe40003f0f018 */
[----:B------:R-:W-:Y:S02]  /*1d70*/  PLOP3.LUT P2, PT, PT, PT, UP1, 0x80, 0x8 ;  /* 0x000000000008781c */ /* 0x000fe40003f4f018 */
[----:B------:R-:W-:Y:S02]  /*1d80*/  ISETP.LT.AND P0, PT, R40, UR11, P0 ;  /* 0x0000000b28007c0c */ /* 0x000fe40008701270 */
[----:B------:R-:W-:-:S02]  /*1d90*/  ISETP.LT.AND P2, PT, R38, UR11, P2 ;  /* 0x0000000b26007c0c */ /* 0x000fc40009741270 */
[----:B-1----:R-:W-:-:S04]  /*1da0*/  IADD3 R18, P6, PT, R75, R90, RZ ;  /* 0x0000005a4b127210 */ /* 0x002fc80007fde0ff */
[----:B------:R-:W-:Y:S01]  /*1db0*/  LEA.HI.X.SX32 R35, R75, R91, 0x1, P6 ;  /* 0x0000005b4b237211 */ /* 0x000fe200030f0eff */
[----:B------:R-:W-:Y:S01]  /*1dc0*/  @P1 IMAD.MOV.U32 R40, RZ, RZ, R18 ;  /* 0x000000ffff281224 */ /* 0x000fe200078e0012 */
[----:B------:R-:W-:-:S03]  /*1dd0*/  IADD3 R36, P6, PT, R39, R90, RZ ;  /* 0x0000005a27247210 */ /* 0x000fc60007fde0ff */
[----:B------:R-:W-:Y:S01]  /*1de0*/  @P1 IMAD.MOV.U32 R41, RZ, RZ, R35 ;  /* 0x000000ffff291224 */ /* 0x000fe200078e0023 */
[----:B------:R-:W-:-:S04]  /*1df0*/  LEA.HI.X.SX32 R37, R39, R91, 0x1, P6 ;  /* 0x0000005b27257211 */ /* 0x000fc800030f0eff */
[----:B------:R1:W2:Y:S01]  /*1e00*/  @P1 LDG.E.U8 R157, desc[UR26][R40.64] ;  /* 0x0000001a289d1981 */ /* 0x0002a2000c1e1100 */
[C---:B------:R-:W-:Y:S02]  /*1e10*/  IADD3 R38, P1, PT, R43.reuse, R90, RZ ;  /* 0x0000005a2b267210 */ /* 0x040fe40007f3e0ff */
[----:B------:R-:W-:Y:S01]  /*1e20*/  PLOP3.LUT P6, PT, PT, PT, UP1, 0x80, 0x8 ;  /* 0x000000000008781c */ /* 0x000fe20003fcf018 */
[----:B------:R-:W2:Y:S01]  /*1e30*/  @P3 LDG.E.U8 R153, desc[UR26][R36.64] ;  /* 0x0000001a24993981 */ /* 0x000ea2000c1e1100 */
[----:B------:R-:W-:Y:S02]  /*1e40*/  LEA.HI.X.SX32 R39, R43, R91, 0x1, P1 ;  /* 0x0000005b2b277211 */ /* 0x000fe400008f0eff */
[----:B------:R-:W-:-:S03]  /*1e50*/  ISETP.LT.AND P1, PT, R42, UR11, P6 ;  /* 0x0000000b2a007c0c */ /* 0x000fc6000b721270 */
[----:B------:R-:W2:Y:S01]  /*1e60*/  @P5 LDG.E.U8 R124, desc[UR26][R38.64] ;  /* 0x0000001a267c5981 */ /* 0x000ea2000c1e1100 */
[----:B-1----:R-:W-:Y:S02]  /*1e70*/  LOP3.LUT R40, R4, 0x18, RZ, 0xfc, !PT ;  /* 0x0000001804287812 */ /* 0x002fe400078efcff */
[----:B------:R-:W-:Y:S02]  /*1e80*/  PLOP3.LUT P5, PT, PT, PT, UP1, 0x80, 0x8 ;  /* 0x000000000008781c */ /* 0x000fe40003faf018 */
[CC--:B------:R-:W-:Y:S02]  /*1e90*/  IADD3 R42, P6, PT, R45.reuse, R90.reuse, RZ ;  /* 0x0000005a2d2a7210 */ /* 0x0c0fe40007fde0ff */
[----:B------:R-:W-:Y:S02]  /*1ea0*/  ISETP.LT.AND P5, PT, R40, UR11, P5 ;  /* 0x0000000b28007c0c */ /* 0x000fe4000afa1270 */
[----:B------:R-:W-:Y:S02]  /*1eb0*/  LEA.HI.X.SX32 R43, R45, R91, 0x1, P6 ;  /* 0x0000005b2d2b7211 */ /* 0x000fe400030f0eff */
[----:B------:R-:W-:-:S02]  /*1ec0*/  IADD3 R44, P6, PT, R47, R90, RZ ;  /* 0x0000005a2f2c7210 */ /* 0x000fc40007fde0ff */
[----:B------:R-:W-:Y:S01]  /*1ed0*/  LOP3.LUT R41, R4, 0x2a, RZ, 0xfc, !PT ;  /* 0x0000002a04297812 */ /* 0x000fe200078efcff */
[----:B------:R-:W2:Y:S01]  /*1ee0*/  @P2 LDG.E.U8 R125, desc[UR26][R42.64] ;  /* 0x0000001a2a7d2981 */ /* 0x000ea2000c1e1100 */
[----:B------:R-:W-:-:S05]  /*1ef0*/  LEA.HI.X.SX32 R45, R47, R91, 0x1, P6 ;  /* 0x0000005b2f2d7211 */ /* 0x000fca00030f0eff */
[----:B------:R-:W2:Y:S01]  /*1f00*/  @P5 LDG.E.U8 R155, desc[UR26][R44.64] ;  /* 0x0000001a2c9b5981 */ /* 0x000ea2000c1e1100 */
[----:B------:R-:W-:Y:S02]  /*1f10*/  PLOP3.LUT P3, PT, PT, PT, UP1, 0x80, 0x8 ;  /* 0x000000000008781c */ /* 0x000fe40003f6f018 */
[----:B------:R-:W-:Y:S02]  /*1f20*/  IADD3 R46, P2, PT, R49, R90, RZ ;  /* 0x0000005a312e7210 */ /* 0x000fe40007f5e0ff */
[----:B------:R-:W-:Y:S02]  /*1f30*/  ISETP.LT.AND P3, PT, R41, UR11, P3 ;  /* 0x0000000b29007c0c */ /* 0x000fe40009f61270 */
[----:B------:R-:W-:Y:S02]  /*1f40*/  LOP3.LUT R41, R4, 0x32, RZ, 0xfc, !PT ;  /* 0x0000003204297812 */ /* 0x000fe400078efcff */
[----:B------:R-:W-:Y:S02]  /*1f50*/  PLOP3.LUT P6, PT, PT, PT, UP1, 0x80, 0x8 ;  /* 0x000000000008781c */ /* 0x000fe40003fcf018 */
[----:B------:R-:W-:-:S02]  /*1f60*/  LEA.HI.X.SX32 R47, R49, R91, 0x1, P2 ;  /* 0x0000005b312f7211 */ /* 0x000fc400010f0eff */
[----:B------:R-:W-:Y:S02]  /*1f70*/  ISETP.LT.AND P2, PT, R41, UR11, P6 ;  /* 0x0000000b29007c0c */ /* 0x000fe4000b741270 */
[CC--:B------:R-:W-:Y:S01]  /*1f80*/  IADD3 R48, P6, PT, R51.reuse, R90.reuse, RZ ;  /* 0x0000005a33307210 */ /* 0x0c0fe20007fde0ff */
[----:B------:R-:W2:Y:S01]  /*1f90*/  @P0 LDG.E.U8 R156, desc[UR26][R46.64] ;  /* 0x0000001a2e9c0981 */ /* 0x000ea2000c1e1100 */
[----:B------:R-:W-:Y:S02]  /*1fa0*/  PLOP3.LUT P5, PT, PT, PT, UP1, 0x80, 0x8 ;  /* 0x000000000008781c */ /* 0x000fe40003faf018 */
[----:B------:R-:W-:Y:S02]  /*1fb0*/  LEA.HI.X.SX32 R49, R51, R91, 0x1, P6 ;  /* 0x0000005b33317211 */ /* 0x000fe400030f0eff */
[----:B------:R-:W-:Y:S02]  /*1fc0*/  ISETP.LT.AND P5, PT, R50, UR11, P5 ;  /* 0x0000000b32007c0c */ /* 0x000fe4000afa1270 */
[----:B------:R-:W-:Y:S01]  /*1fd0*/  IADD3 R50, P6, PT, R53, R90, RZ ;  /* 0x0000005a35327210 */ /* 0x000fe20007fde0ff */
[----:B------:R-:W2:Y:S01]  /*1fe0*/  @P1 LDG.E.U8 R164, desc[UR26][R48.64] ;  /* 0x0000001a30a41981 */ /* 0x000ea2000c1e1100 */
[----:B------:R-:W-:-:S02]  /*1ff0*/  LOP3.LUT R41, R4, 0x4, RZ, 0xfc, !PT ;  /* 0x0000000404297812 */ /* 0x000fc400078efcff */
[----:B------:R-:W-:Y:S02]  /*2000*/  PLOP3.LUT P0, PT, PT, PT, UP1, 0x80, 0x8 ;  /* 0x000000000008781c */ /* 0x000fe40003f0f018 */
[----:B------:R-:W-:Y:S02]  /*2010*/  IADD3 R52, P1, PT, R61, R90, RZ ;  /* 0x0000005a3d347210 */ /* 0x000fe40007f3e0ff */
[-C--:B------:R-:W-:Y:S02]  /*2020*/  LEA.HI.X.SX32 R51, R53, R91.reuse, 0x1, P6 ;  /* 0x0000005b35337211 */ /* 0x080fe400030f0eff */
[----:B------:R-:W-:Y:S02]  /*2030*/  ISETP.LT.AND P0, PT, R41, UR11, P0 ;  /* 0x0000000b29007c0c */ /* 0x000fe40008701270 */
[----:B------:R-:W-:Y:S01]  /*2040*/  LEA.HI.X.SX32 R53, R61, R91, 0x1, P1 ;  /* 0x0000005b3d357211 */ /* 0x000fe200008f0eff */
[----:B------:R-:W2:Y:S01]  /*2050*/  @P3 LDG.E.U8 R162, desc[UR26][R50.64] ;  /* 0x0000001a32a23981 */ /* 0x000ea2000c1e1100 */
[----:B------:R-:W-:-:S02]  /*2060*/  LOP3.LUT R41, R4, 0x14, RZ, 0xfc, !PT ;  /* 0x0000001404297812 */ /* 0x000fc400078efcff */
[----:B------:R-:W-:Y:S01]  /*2070*/  PLOP3.LUT P6, PT, PT, PT, UP1, 0x80, 0x8 ;  /* 0x000000000008781c */ /* 0x000fe20003fcf018 */
[----:B------:R-:W2:Y:S01]  /*2080*/  @P2 LDG.E.U8 R160, desc[UR26][R52.64] ;  /* 0x0000001a34a02981 */ /* 0x000ea2000c1e1100 */
[----:B------:R-:W-:Y:S02]  /*2090*/  PLOP3.LUT P2, PT, PT, PT, UP1, 0x80, 0x8 ;  /* 0x000000000008781c */ /* 0x000fe40003f4f018 */
[----:B------:R-:W-:Y:S02]  /*20a0*/  ISETP.LT.AND P1, PT, R41, UR11, P6 ;  /* 0x0000000b29007c0c */ /* 0x000fe4000b721270 */
[C---:B------:R-:W-:Y:S02]  /*20b0*/  IADD3 R54, P6, PT, R55.reuse, R90, RZ ;  /* 0x0000005a37367210 */ /* 0x040fe40007fde0ff */
[----:B------:R-:W-:Y:S02]  /*20c0*/  ISETP.LT.AND P2, PT, R56, UR11, P2 ;  /* 0x0000000b38007c0c */ /* 0x000fe40009741270 */
[----:B------:R-:W-:-:S02]  /*20d0*/  LEA.HI.X.SX32 R55, R55, R91, 0x1, P6 ;  /* 0x0000005b37377211 */ /* 0x000fc400030f0eff */
[CC--:B------:R-:W-:Y:S02]  /*20e0*/  IADD3 R56, P6, PT, R57.reuse, R90.reuse, RZ ;  /* 0x0000005a39387210 */ /* 0x0c0fe40007fde0ff */
[C---:B------:R-:W-:Y:S01]  /*20f0*/  LOP3.LUT R41, R4.reuse, 0x1c, RZ, 0xfc, !PT ;  /* 0x0000001c04297812 */ /* 0x040fe200078efcff */
[----:B------:R-:W2:Y:S01]  /*2100*/  @P0 LDG.E.U8 R131, desc[UR26][R54.64] ;  /* 0x0000001a36830981 */ /* 0x000ea2000c1e1100 */
[----:B------:R-:W-:Y:S02]  /*2110*/  PLOP3.LUT P3, PT, PT, PT, UP1, 0x80, 0x8 ;  /* 0x000000000008781c */ /* 0x000fe40003f6f018 */
[----:B------:R-:W-:Y:S02]  /*2120*/  LEA.HI.X.SX32 R57, R57, R91, 0x1, P6 ;  /* 0x0000005b39397211 */ /* 0x000fe400030f0eff */
[----:B------:R-:W-:Y:S02]  /*2130*/  ISETP.LT.AND P3, PT, R41, UR11, P3 ;  /* 0x0000000b29007c0c */ /* 0x000fe40009f61270 */
[----:B------:R-:W-:Y:S01]  /*2140*/  LOP3.LUT R41, R4, 0x3a, RZ, 0xfc, !PT ;  /* 0x0000003a04297812 */ /* 0x000fe200078efcff */
[----:B------:R-:W-:Y:S01]  /*2150*/  IMAD R75, R62, 0x2, R75 ;  /* 0x000000023e4b7824 */ /* 0x000fe200078e024b */
[----:B------:R-:W-:Y:S01]  /*2160*/  PLOP3.LUT P6, PT, PT, PT, UP1, 0x80, 0x8 ;  /* 0x000000000008781c */ /* 0x000fe20003fcf018 */
[----:B------:R-:W3:Y:S01]  /*2170*/  @P5 LDG.E.U8 R133, desc[UR26][R56.64] ;  /* 0x0000001a38855981 */ /* 0x000ee2000c1e1100 */
[----:B------:R-:W-:-:S02]  /*2180*/  IADD3 R58, P0, PT, R59, R90, RZ ;  /* 0x0000005a3b3a7210 */ /* 0x000fc40007f1e0ff */
[----:B------:R-:W-:Y:S02]  /*2190*/  ISETP.LT.AND P5, PT, R41, UR11, P6 ;  /* 0x0000000b29007c0c */ /* 0x000fe4000b7a1270 */
[-C--:B------:R-:W-:Y:S02]  /*21a0*/  LEA.HI.X.SX32 R59, R59, R91.reuse, 0x1, P0 ;  /* 0x0000005b3b3b7211 */ /* 0x080fe400000f0eff */
[----:B------:R-:W-:Y:S02]  /*21b0*/  LOP3.LUT R61, R4, 0x2c, RZ, 0xfc, !PT ;  /* 0x0000002c043d7812 */ /* 0x000fe400078efcff */
[----:B------:R-:W-:Y:S01]  /*21c0*/  PLOP3.LUT P0, PT, PT, PT, UP1, 0x80, 0x8 ;  /* 0x000000000008781c */ /* 0x000fe20003f0f018 */
[----:B------:R-:W-:Y:S01]  /*21d0*/  IMAD R81, R66, UR20, RZ ;  /* 0x0000001442517c24 */ /* 0x000fe2000f8e02ff */
[-C--:B------:R-:W-:Y:S01]  /*21e0*/  IADD3 R60, P6, PT, R75, R90.reuse, RZ ;  /* 0x0000005a4b3c7210 */ /* 0x080fe20007fde0ff */
[----:B------:R-:W-:Y:S01]  /*21f0*/  IMAD R77, R86, UR20, RZ ;  /* 0x00000014564d7c24 */ /* 0x000fe2000f8e02ff */
[----:B------:R-:W-:Y:S01]  /*2200*/  ISETP.LT.AND P0, PT, R61, UR11, P0 ;  /* 0x0000000b3d007c0c */ /* 0x000fe20008701270 */
[----:B------:R-:W-:Y:S01]  /*2210*/  IMAD R79, R98, UR20, RZ ;  /* 0x00000014624f7c24 */ /* 0x000fe2000f8e02ff */
[-C--:B------:R-:W-:Y:S01]  /*2220*/  LEA.HI.X.SX32 R61, R75, R91.reuse, 0x1, P6 ;  /* 0x0000005b4b3d7211 */ /* 0x080fe200030f0eff */
[----:B------:R-:W-:Y:S01]  /*2230*/  IMAD R75, R62, 0x2, R75 ;  /* 0x000000023e4b7824 */ /* 0x000fe200078e024b */
[CC--:B------:R-:W-:Y:S01]  /*2240*/  IADD3 R62, P6, PT, R63.reuse, R90.reuse, RZ ;  /* 0x0000005a3f3e7210 */ /* 0x0c0fe20007fde0ff */
[----:B------:R-:W4:Y:S03]  /*2250*/  @P1 LDG.E.U8 R135, desc[UR26][R58.64] ;  /* 0x0000001a3a871981 */ /* 0x000f26000c1e1100 */
[----:B------:R-:W-:Y:S01]  /*2260*/  LEA.HI.X.SX32 R63, R63, R91, 0x1, P6 ;  /* 0x0000005b3f3f7211 */ /* 0x000fe200030f0eff */
[----:B------:R-:W4:Y:S01]  /*2270*/  @P5 LDG.E.U8 R158, desc[UR26][R60.64] ;  /* 0x0000001a3c9e5981 */ /* 0x000f22000c1e1100 */
[----:B------:R-:W-:-:S03]  /*2280*/  IADD3 R66, P5, PT, R67, R90, RZ ;  /* 0x0000005a43427210 */ /* 0x000fc60007fbe0ff */
[----:B------:R-:W4:Y:S01]  /*2290*/  @P3 LDG.E.U8 R137, desc[UR26][R62.64] ;  /* 0x0000001a3e893981 */ /* 0x000f22000c1e1100 */
[-C--:B------:R-:W-:Y:S02]  /*22a0*/  LEA.HI.X.SX32 R67, R67, R91.reuse, 0x1, P5 ;  /* 0x0000005b43437211 */ /* 0x080fe400028f0eff */
[-C--:B------:R-:W-:Y:S02]  /*22b0*/  IADD3 R70, P3, PT, R71, R90.reuse, RZ ;  /* 0x0000005a47467210 */ /* 0x080fe40007f7e0ff */
[-C--:B------:R-:W-:Y:S01]  /*22c0*/  IADD3 R72, P5, PT, R73, R90.reuse, RZ ;  /* 0x0000005a49487210 */ /* 0x080fe20007fbe0ff */
[----:B------:R-:W4:Y:S01]  /*22d0*/  @P2 LDG.E.U8 R139, desc[UR26][R66.64] ;  /* 0x0000001a428b2981 */ /* 0x000f22000c1e1100 */
[----:B------:R-:W-:Y:S02]  /*22e0*/  IADD3 R68, P6, PT, R69, R90, RZ ;  /* 0x0000005a45447210 */ /* 0x000fe40007fde0ff */
[-C--:B------:R-:W-:Y:S02]  /*22f0*/  LEA.HI.X.SX32 R71, R71, R91.reuse, 0x1, P3 ;  /* 0x0000005b47477211 */ /* 0x080fe400018f0eff */
[----:B------:R-:W-:-:S02]  /*2300*/  LEA.HI.X.SX32 R73, R73, R91, 0x1, P5 ;  /* 0x0000005b49497211 */ /* 0x000fc400028f0eff */
[-C--:B------:R-:W-:Y:S02]  /*2310*/  IADD3 R76, P3, PT, R77, R90.reuse, RZ ;  /* 0x0000005a4d4c7210 */ /* 0x080fe40007f7e0ff */
[----:B------:R-:W-:Y:S02]  /*2320*/  IADD3 R78, P5, PT, R79, R90, RZ ;  /* 0x0000005a4f4e7210 */ /* 0x000fe40007fbe0ff */
[----:B------:R-:W-:Y:S02]  /*2330*/  PLOP3.LUT P1, PT, PT, PT, UP1, 0x80, 0x8 ;  /* 0x000000000008781c */ /* 0x000fe40003f2f018 */
[----:B------:R-:W-:Y:S02]  /*2340*/  LOP3.LUT R65, R4, 0x3c, RZ, 0xfc, !PT ;  /* 0x0000003c04417812 */ /* 0x000fe400078efcff */
[----:B------:R-:W-:Y:S02]  /*2350*/  PLOP3.LUT P2, PT, PT, PT, UP1, 0x80, 0x8 ;  /* 0x000000000008781c */ /* 0x000fe40003f4f018 */
[----:B------:R-:W-:-:S02]  /*2360*/  LEA.HI.X.SX32 R69, R69, R91, 0x1, P6 ;  /* 0x0000005b45457211 */ /* 0x000fc400030f0eff */
[-C--:B------:R-:W-:Y:S02]  /*2370*/  IADD3 R74, P6, PT, R75, R90.reuse, RZ ;  /* 0x0000005a4b4a7210 */ /* 0x080fe40007fde0ff */
[-C--:B------:R-:W-:Y:S02]  /*2380*/  LEA.HI.X.SX32 R77, R77, R91.reuse, 0x1, P3 ;  /* 0x0000005b4d4d7211 */ /* 0x080fe400018f0eff */
[----:B------:R-:W-:Y:S02]  /*2390*/  LEA.HI.X.SX32 R79, R79, R91, 0x1, P5 ;  /* 0x0000005b4f4f7211 */ /* 0x000fe400028f0eff */
[----:B------:R-:W-:Y:S02]  /*23a0*/  ISETP.LT.AND P1, PT, R64, UR11, P1 ;  /* 0x0000000b40007c0c */ /* 0x000fe40008f21270 */
[-C--:B------:R-:W-:Y:S02]  /*23b0*/  IADD3 R82, P3, PT, R83, R90.reuse, RZ ;  /* 0x0000005a53527210 */ /* 0x080fe40007f7e0ff */
[----:B------:R-:W-:-:S02]  /*23c0*/  IADD3 R84, P5, PT, R85, R90, RZ ;  /* 0x0000005a55547210 */ /* 0x000fc40007fbe0ff */
[----:B------:R-:W-:Y:S02]  /*23d0*/  ISETP.LT.AND P2, PT, R65, UR11, P2 ;  /* 0x0000000b41007c0c */ /* 0x000fe40009741270 */
[-C--:B------:R-:W-:Y:S02]  /*23e0*/  LEA.HI.X.SX32 R75, R75, R91.reuse, 0x1, P6 ;  /* 0x0000005b4b4b7211 */ /* 0x080fe400030f0eff */
[----:B------:R-:W-:Y:S02]  /*23f0*/  LEA.HI R64, R0, 0x3e, RZ, 0x1a ;  /* 0x0000003e00407811 */ /* 0x000fe400078fd0ff */
[----:B------:R-:W-:Y:S01]  /*2400*/  IADD3 R80, P6, PT, R81, R90, RZ ;  /* 0x0000005a51507210 */ /* 0x000fe20007fde0ff */
[----:B------:R-:W4:Y:S01]  /*2410*/  @P1 LDG.E.U8 R127, desc[UR26][R70.64] ;  /* 0x0000001a467f1981 */ /* 0x000f22000c1e1100 */
[-C--:B------:R-:W-:Y:S02]  /*2420*/  LEA.HI.X.SX32 R83, R83, R91.reuse, 0x1, P3 ;  /* 0x0000005b53537211 */ /* 0x080fe400018f0eff */
[----:B------:R-:W-:-:S02]  /*2430*/  LEA.HI.X.SX32 R85, R85, R91, 0x1, P5 ;  /* 0x0000005b55557211 */ /* 0x000fc400028f0eff */
[----:B------:R-:W-:Y:S01]  /*2440*/  PLOP3.LUT P3, PT, PT, PT, UP1, 0x80, 0x8 ;  /* 0x000000000008781c */ /* 0x000fe20003f6f018 */
[----:B------:R-:W4:Y:S01]  /*2450*/  @P2 LDG.E.U8 R129, desc[UR26][R74.64] ;  /* 0x0000001a4a812981 */ /* 0x000f22000c1e1100 */
[----:B------:R-:W-:Y:S01]  /*2460*/  PLOP3.LUT P5, PT, PT, PT, UP1, 0x80, 0x8 ;  /* 0x000000000008781c */ /* 0x000fe20003faf018 */
[----:B------:R-:W-:Y:S01]  /*2470*/  IMAD R99, R64, UR20, RZ ;  /* 0x0000001440637c24 */ /* 0x000fe2000f8e02ff */
[----:B------:R-:W-:Y:S02]  /*2480*/  LEA.HI.X.SX32 R81, R81, R91, 0x1, P6 ;  /* 0x0000005b51517211 */ /* 0x000fe400030f0eff */
[----:B------:R-:W-:Y:S02]  /*2490*/  IADD3 R88, P6, PT, R89, R90, RZ ;  /* 0x0000005a59587210 */ /* 0x000fe40007fde0ff */
[----:B------:R-:W-:Y:S02]  /*24a0*/  ISETP.LT.AND P3, PT, R87, UR11, P3 ;  /* 0x0000000b57007c0c */ /* 0x000fe40009f61270 */
[----:B------:R-:W-:-:S02]  /*24b0*/  ISETP.LT.AND P5, PT, R86, UR11, P5 ;  /* 0x0000000b56007c0c */ /* 0x000fc4000afa1270 */
[----:B------:R-:W-:Y:S02]  /*24c0*/  PRMT R87, RZ, 0x7610, R87 ;  /* 0x00007610ff577816 */ /* 0x000fe40000000057 */
[-C--:B------:R-:W-:Y:S02]  /*24d0*/  LEA.HI.X.SX32 R89, R89, R91.reuse, 0x1, P6 ;  /* 0x0000005b59597211 */ /* 0x080fe400030f0eff */
[C---:B------:R-:W-:Y:S02]  /*24e0*/  IADD3 R90, P6, PT, R99.reuse, R90, RZ ;  /* 0x0000005a635a7210 */ /* 0x040fe40007fde0ff */
[----:B------:R-:W-:Y:S01]  /*24f0*/  PLOP3.LUT P1, PT, PT, PT, UP1, 0x80, 0x8 ;  /* 0x000000000008781c */ /* 0x000fe20003f2f018 */
[----:B------:R-:W4:Y:S01]  /*2500*/  @P0 LDG.E.U8 R87, desc[UR26][R68.64] ;  /* 0x0000001a44570981 */ /* 0x000f22000c1e1100 */
[----:B------:R-:W-:Y:S02]  /*2510*/  ISETP.GE.AND P2, PT, R2, RZ, PT ;  /* 0x000000ff0200720c */ /* 0x000fe40003f46270 */
[----:B------:R-:W-:Y:S01]  /*2520*/  PRMT R86, RZ, 0x7610, R86 ;  /* 0x00007610ff567816 */ /* 0x000fe20000000056 */
[----:B------:R-:W4:Y:S01]  /*2530*/  @P5 LDG.E.U8 R126, desc[UR26][R76.64] ;  /* 0x0000001a4c7e5981 */ /* 0x000f22000c1e1100 */
[----:B------:R-:W-:-:S02]  /*2540*/  LEA.HI.X.SX32 R91, R99, R91, 0x1, P6 ;  /* 0x0000005b635b7211 */ /* 0x000fc400030f0eff */
[----:B------:R-:W-:Y:S02]  /*2550*/  LEA.HI R99, R0, 0x1e, RZ, 0x1a ;  /* 0x0000001e00637811 */ /* 0x000fe400078fd0ff */
[----:B------:R-:W-:Y:S01]  /*2560*/  PLOP3.LUT P0, PT, PT, PT, UP1, 0x80, 0x8 ;  /* 0x000000000008781c */ /* 0x000fe20003f0f018 */
[----:B------:R-:W4:Y:S01]  /*2570*/  @P3 LDG.E.U8 R86, desc[UR26][R72.64] ;  /* 0x0000001a48563981 */ /* 0x000f22000c1e1100 */
[----:B------:R-:W-:Y:S02]  /*2580*/  ISETP.LT.AND P1, PT, R98, UR11, P1 ;  /* 0x0000000b62007c0c */ /* 0x000fe40008f21270 */
[----:B------:R-:W-:Y:S01]  /*2590*/  ISETP.LT.AND P0, PT, R99, UR11, P0 ;  /* 0x0000000b63007c0c */ /* 0x000fe20008701270 */
[----:B------:R-:W-:Y:S01]  /*25a0*/  IMAD.MOV.U32 R99, RZ, RZ, R97 ;  /* 0x000000ffff637224 */ /* 0x000fe200078e0061 */
[----:B------:R-:W-:Y:S02]  /*25b0*/  ISETP.GE.AND P3, PT, R20, RZ, PT ;  /* 0x000000ff1400720c */ /* 0x000fe40003f66270 */
[----:B------:R-:W-:Y:S01]  /*25c0*/  ISETP.GE.AND P5, PT, R21, RZ, PT ;  /* 0x000000ff1500720c */ /* 0x000fe20003fa6270 */
[----:B------:R-:W-:Y:S01]  /*25d0*/  @!P2 IMAD.MOV R99, RZ, RZ, -R99 ;  /* 0x000000ffff63a224 */ /* 0x000fe200078e0a63 */
[----:B------:R-:W-:-:S05]  /*25e0*/  ISETP.GE.AND P2, PT, R22, RZ, PT ;  /* 0x000000ff1600720c */ /* 0x000fca0003f46270 */
[----:B------:R-:W4:Y:S01]  /*25f0*/  @P1 LDG.E.U8 R128, desc[UR26][R78.64] ;  /* 0x0000001a4e801981 */ /* 0x000f22000c1e1100 */
[----:B------:R-:W-:-:S03]  /*2600*/  ISETP.GE.AND P1, PT, R3, RZ, PT ;  /* 0x000000ff0300720c */ /* 0x000fc60003f26270 */
[----:B------:R-:W-:Y:S01]  /*2610*/  @!P3 IMAD.MOV R108, RZ, RZ, -R108 ;  /* 0x000000ffff6cb224 */ /* 0x000fe200078e0a6c */
[----:B------:R-:W-:Y:S01]  /*2620*/  ISETP.GE.AND P3, PT, R24, RZ, PT ;  /* 0x000000ff1800720c */ /* 0x000fe20003f66270 */
[----:B------:R-:W-:Y:S01]  /*2630*/  @!P5 IMAD.MOV R109, RZ, RZ, -R109 ;  /* 0x000000ffff6dd224 */ /* 0x000fe200078e0a6d */
[----:B------:R-:W-:Y:S01]  /*2640*/  ISETP.GE.AND P5, PT, R25, RZ, PT ;  /* 0x000000ff1900720c */ /* 0x000fe20003fa6270 */
[----:B------:R-:W-:Y:S01]  /*2650*/  @!P2 IMAD.MOV R96, RZ, RZ, -R96 ;  /* 0x000000ffff60a224 */ /* 0x000fe200078e0a60 */
[----:B------:R-:W-:Y:S02]  /*2660*/  ISETP.GE.AND P2, PT, R26, RZ, PT ;  /* 0x000000ff1a00720c */ /* 0x000fe40003f46270 */
[----:B------:R-:W-:-:S03]  /*2670*/  PRMT R130, RZ, 0x7610, R130 ;  /* 0x00007610ff827816 */ /* 0x000fc60000000082 */
[----:B------:R-:W-:Y:S01]  /*2680*/  @!P1 IMAD.MOV R111, RZ, RZ, -R111 ;  /* 0x000000ffff6f9224 */ /* 0x000fe200078e0a6f */
[----:B------:R-:W-:Y:S02]  /*2690*/  ISETP.GE.AND P1, PT, R23, RZ, PT ;  /* 0x000000ff1700720c */ /* 0x000fe40003f26270 */
[----:B------:R-:W-:Y:S01]  /*26a0*/  LOP3.LUT R110, RZ, R7, RZ, 0x33, !PT ;  /* 0x00000007ff6e7212 */ /* 0x000fe200078e33ff */
[----:B------:R-:W-:Y:S01]  /*26b0*/  @!P3 IMAD.MOV R106, RZ, RZ, -R106 ;  /* 0x000000ffff6ab224 */ /* 0x000fe200078e0a6a */
[----:B------:R-:W-:Y:S01]  /*26c0*/  ISETP.GE.AND P3, PT, R29, RZ, PT ;  /* 0x000000ff1d00720c */ /* 0x000fe20003f66270 */
[----:B------:R-:W-:Y:S01]  /*26d0*/  @!P5 IMAD.MOV R107, RZ, RZ, -R107 ;  /* 0x000000ffff6bd224 */ /* 0x000fe200078e0a6b */
[----:B------:R-:W-:Y:S01]  /*26e0*/  ISETP.NE.AND P5, PT, R7, RZ, PT ;  /* 0x000000ff0700720c */ /* 0x000fe20003fa5270 */
[----:B------:R-:W4:Y:S01]  /*26f0*/  @P0 LDG.E.U8 R130, desc[UR26][R80.64] ;  /* 0x0000001a50820981 */ /* 0x000f22000c1e1100 */
[----:B------:R-:W-:Y:S01]  /*2700*/  LOP3.LUT R97, R4, 0x6, RZ, 0xfc, !PT ;  /* 0x0000000604617812 */ /* 0x000fe200078efcff */
[----:B------:R-:W-:Y:S01]  /*2710*/  @!P2 IMAD.MOV R94, RZ, RZ, -R94 ;  /* 0x000000ffff5ea224 */ /* 0x000fe200078e0a5e */
[----:B------:R-:W-:-:S02]  /*2720*/  PLOP3.LUT P0, PT, PT, PT, UP1, 0x80, 0x8 ;  /* 0x000000000008781c */ /* 0x000fc40003f0f018 */
[C---:B------:R-:W-:Y:S01]  /*2730*/  SEL R99, R110.reuse, R99, !P5 ;  /* 0x000000636e637207 */ /* 0x040fe20006800000 */
[----:B------:R-:W-:Y:S01]  /*2740*/  @!P1 IMAD.MOV R105, RZ, RZ, -R105 ;  /* 0x000000ffff699224 */ /* 0x000fe200078e0a69 */
[----:B------:R-:W-:Y:S01]  /*2750*/  ISETP.LT.AND P0, PT, R97, UR11, P0 ;  /* 0x0000000b61007c0c */ /* 0x000fe20008701270 */
[----:B------:R-:W-:Y:S01]  /*2760*/  IMAD.MOV.U32 R7, RZ, RZ, R95 ;  /* 0x000000ffff077224 */ /* 0x000fe200078e005f */
[----:B------:R-:W-:Y:S01]  /*2770*/  SEL R97, R110, R96, !P5 ;  /* 0x000000606e617207 */ /* 0x000fe20006800000 */
[----:B-----5:R-:W-:Y:S01]  /*2780*/  IMAD R95, R99, UR8, RZ ;  /* 0x00000008635f7c24 */ /* 0x020fe2000f8e02ff */
[----:B------:R-:W-:Y:S02]  /*2790*/  LOP3.LUT R92, R0, 0x3f, RZ, 0xc0, !PT ;  /* 0x0000003f005c7812 */ /* 0x000fe400078ec0ff */
[----:B------:R-:W-:Y:S02]  /*27a0*/  PLOP3.LUT P1, PT, PT, PT, UP1, 0x80, 0x8 ;  /* 0x000000000008781c */ /* 0x000fe40003f2f018 */
[----:B------:R-:W-:-:S02]  /*27b0*/  SEL R98, R110, R94, !P5 ;  /* 0x0000005e6e627207 */ /* 0x000fc40006800000 */
[----:B------:R-:W-:Y:S01]  /*27c0*/  IADD3 R122, P6, PT, R123, UR18, RZ ;  /* 0x000000127b7a7c10 */ /* 0x000fe2000ffde0ff */
[----:B------:R-:W-:Y:S01]  /*27d0*/  @!P3 IMAD.MOV R7, RZ, RZ, -R7 ;  /* 0x000000ffff07b224 */ /* 0x000fe200078e0a07 */
[----:B------:R-:W-:Y:S01]  /*27e0*/  ISETP.LT.AND P1, PT, R92, UR11, P1 ;  /* 0x0000000b5c007c0c */ /* 0x000fe20008f21270 */
[----:B------:R-:W-:Y:S01]  /*27f0*/  IMAD R97, R97, UR8, RZ ;  /* 0x0000000861617c24 */ /* 0x000fe2000f8e02ff */
[----:B------:R-:W-:Y:S01]  /*2800*/  LEA.HI.X.SX32 R123, R123, UR19, 0x1, P6 ;  /* 0x000000137b7b7c11 */ /* 0x000fe2000b0f0eff */
[----:B------:R-:W-:Y:S01]  /*2810*/  IMAD R98, R98, UR8, RZ ;  /* 0x0000000862627c24 */ /* 0x000fe2000f8e02ff */
[----:B------:R-:W-:Y:S02]  /*2820*/  ISETP.GE.AND P2, PT, R32, RZ, PT ;  /* 0x000000ff2000720c */ /* 0x000fe40003f46270 */
[-C--:B------:R-:W-:Y:S01]  /*2830*/  IADD3 R92, P3, PT, R95, R122.reuse, RZ ;  /* 0x0000007a5f5c7210 */ /* 0x080fe20007f7e0ff */
[----:B------:R-:W-:Y:S01]  /*2840*/  IMAD.MOV.U32 R99, RZ, RZ, R93 ;  /* 0x000000ffff637224 */ /* 0x000fe200078e005d */
[----:B------:R-:W-:-:S02]  /*2850*/  IADD3 R94, P6, PT, R97, R122, RZ ;  /* 0x0000007a615e7210 */ /* 0x000fc40007fde0ff */
[-C--:B------:R-:W-:Y:S02]  /*2860*/  LEA.HI.X.SX32 R93, R95, R123.reuse, 0x1, P3 ;  /* 0x0000007b5f5d7211 */ /* 0x080fe400018f0eff */
[C---:B------:R-:W-:Y:S02]  /*2870*/  IADD3 R96, P3, PT, R98.reuse, R122, RZ ;  /* 0x0000007a62607210 */ /* 0x040fe40007f7e0ff */
[-C--:B------:R-:W-:Y:S02]  /*2880*/  LEA.HI.X.SX32 R95, R97, R123.reuse, 0x1, P6 ;  /* 0x0000007b615f7211 */ /* 0x080fe400030f0eff */
[----:B------:R-:W-:Y:S02]  /*2890*/  LEA.HI.X.SX32 R97, R98, R123, 0x1, P3 ;  /* 0x0000007b62617211 */ /* 0x000fe400018f0eff */
[----:B------:R-:W-:Y:S01]  /*28a0*/  PLOP3.LUT P3, PT, PT, PT, UP1, 0x80, 0x8 ;  /* 0x000000000008781c */ /* 0x000fe20003f6f018 */
[----:B------:R-:W-:-:S03]  /*28b0*/  @!P2 IMAD.MOV R99, RZ, RZ, -R99 ;  /* 0x000000ffff63a224 */ /* 0x000fc600078e0a63 */
[----:B------:R-:W-:Y:S02]  /*28c0*/  ISETP.LT.AND P3, PT, R64, UR11, P3 ;  /* 0x0000000b40007c0c */ /* 0x000fe40009f61270 */
[----:B------:R-:W-:Y:S02]  /*28d0*/  SEL R99, R110, R99, !P5 ;  /* 0x000000636e637207 */ /* 0x000fe40006800000 */
[----:B------:R-:W-:-:S03]  /*28e0*/  PRMT R138, RZ, 0x7610, R138 ;  /* 0x00007610ff8a7816 */ /* 0x000fc6000000008a */
[----:B------:R-:W-:Y:S01]  /*28f0*/  IMAD R99, R99, UR8, RZ ;  /* 0x0000000863637c24 */ /* 0x000fe2000f8e02ff */
[----:B------:R-:W-:Y:S02]  /*2900*/  LOP3.LUT R112, R4, 0x16, RZ, 0xfc, !PT ;  /* 0x0000001604707812 */ /* 0x000fe400078efcff */
[----:B------:R-:W-:-:S03]  /*2910*/  PLOP3.LUT P2, PT, PT, PT, UP1, 0x80, 0x8 ;  /* 0x000000000008781c */ /* 0x000fc60003f4f018 */
[----:B------:R-:W5:Y:S01]  /*2920*/  @P3 LDG.E.U8 R138, desc[UR26][R90.64] ;  /* 0x0000001a5a8a3981 */ /* 0x000f62000c1e1100 */
[C---:B------:R-:W-:Y:S02]  /*2930*/  IADD3 R98, P3, PT, R99.reuse, R122, RZ ;  /* 0x0000007a63627210 */ /* 0x040fe40007f7e0ff */
[----:B------:R-:W-:Y:S02]  /*2940*/  PRMT R140, RZ, 0x7610, R140 ;  /* 0x00007610ff8c7816 */ /* 0x000fe4000000008c */
[----:B------:R-:W-:Y:S02]  /*2950*/  LEA.HI.X.SX32 R99, R99, R123, 0x1, P3 ;  /* 0x0000007b63637211 */ /* 0x000fe400018f0eff */
[----:B------:R-:W-:Y:S02]  /*2960*/  ISETP.LT.AND P2, PT, R112, UR11, P2 ;  /* 0x0000000b70007c0c */ /* 0x000fe40009741270 */
[----:B------:R-:W-:Y:S01]  /*2970*/  ISETP.GE.AND P3, PT, R31, RZ, PT ;  /* 0x000000ff1f00720c */ /* 0x000fe20003f66270 */
[----:B------:R-:W5:Y:S01]  /*2980*/  @P0 LDG.E.U8 R140, desc[UR26][R82.64] ;  /* 0x0000001a528c0981 */ /* 0x000f62000c1e1100 */
[----:B------:R-:W-:-:S02]  /*2990*/  LOP3.LUT R113, R4, 0x26, RZ, 0xfc, !PT ;  /* 0x0000002604717812 */ /* 0x000fc400078efcff */
[----:B------:R-:W-:Y:S02]  /*29a0*/  PLOP3.LUT P6, PT, PT, PT, UP1, 0x80, 0x8 ;  /* 0x000000000008781c */ /* 0x000fe40003fcf018 */
[----:B------:R-:W-:Y:S02]  /*29b0*/  SEL R112, R110, R111, !P5 ;  /* 0x0000006f6e707207 */ /* 0x000fe40006800000 */
[----:B------:R-:W-:Y:S01]  /*29c0*/  ISETP.GE.AND P0, PT, R30, RZ, PT ;  /* 0x000000ff1e00720c */ /* 0x000fe20003f06270 */
[----:B------:R-:W-:Y:S01]  /*29d0*/  IMAD.MOV.U32 R111, RZ, RZ, R101 ;  /* 0x000000ffff6f7224 */ /* 0x000fe200078e0065 */
[----:B------:R-:W-:Y:S01]  /*29e0*/  PRMT R144, RZ, 0x7610, R144 ;  /* 0x00007610ff907816 */ /* 0x000fe20000000090 */
[----:B------:R-:W-:Y:S01]  /*29f0*/  IMAD R101, R112, UR8, RZ ;  /* 0x0000000870657c24 */ /* 0x000fe2000f8e02ff */
[----:B------:R-:W-:Y:S01]  /*2a00*/  ISETP.LT.AND P6, PT, R113, UR11, P6 ;  /* 0x0000000b71007c0c */ /* 0x000fe2000b7c1270 */
[----:B------:R-:W-:-:S03]  /*2a10*/  IMAD.MOV.U32 R113, RZ, RZ, R100 ;  /* 0x000000ffff717224 */ /* 0x000fc600078e0064 */
[----:B------:R-:W5:Y:S01]  /*2a20*/  @P2 LDG.E.U8 R144, desc[UR26][R84.64] ;  /* 0x0000001a54902981 */ /* 0x000f62000c1e1100 */
[----:B------:R-:W-:Y:S01]  /*2a30*/  @!P3 IMAD.MOV R113, RZ, RZ, -R113 ;  /* 0x000000ffff71b224 */ /* 0x000fe200078e0a71 */
[----:B------:R-:W-:Y:S02]  /*2a40*/  IADD3 R100, P2, PT, R101, R122, RZ ;  /* 0x0000007a65647210 */ /* 0x000fe40007f5e0ff */
[----:B------:R-:W-:Y:S01]  /*2a50*/  ISETP.GE.AND P3, PT, R27, RZ, PT ;  /* 0x000000ff1b00720c */ /* 0x000fe20003f66270 */
[----:B------:R-:W-:Y:S01]  /*2a60*/  @!P0 IMAD.MOV R111, RZ, RZ, -R111 ;  /* 0x000000ffff6f8224 */ /* 0x000fe200078e0a6f */
[----:B------:R-:W-:Y:S02]  /*2a70*/  LEA.HI.X.SX32 R101, R101, R123, 0x1, P2 ;  /* 0x0000007b65657211 */ /* 0x000fe400010f0eff */
[----:B------:R-:W-:Y:S02]  /*2a80*/  ISETP.GE.AND P0, PT, R33, RZ, PT ;  /* 0x000000ff2100720c */ /* 0x000fe40003f06270 */
[----:B------:R-:W-:-:S02]  /*2a90*/  ISETP.GE.AND P2, PT, R34, RZ, PT ;  /* 0x000000ff2200720c */ /* 0x000fc40003f46270 */
[C---:B------:R-:W-:Y:S02]  /*2aa0*/  SEL R112, R110.reuse, R105, !P5 ;  /* 0x000000696e707207 */ /* 0x040fe40006800000 */
[C---:B------:R-:W-:Y:S02]  /*2ab0*/  SEL R108, R110.reuse, R108, !P5 ;  /* 0x0000006c6e6c7207 */ /* 0x040fe40006800000 */
[C---:B------:R-:W-:Y:S01]  /*2ac0*/  SEL R109, R110.reuse, R109, !P5 ;  /* 0x0000006d6e6d7207 */ /* 0x040fe20006800000 */
[----:B------:R-:W-:Y:S01]  /*2ad0*/  @!P3 IMAD.MOV R103, RZ, RZ, -R103 ;  /* 0x000000ffff67b224 */ /* 0x000fe200078e0a67 */
[C---:B------:R-:W-:Y:S02]  /*2ae0*/  SEL R106, R110.reuse, R106, !P5 ;  /* 0x0000006a6e6a7207 */ /* 0x040fe40006800000 */
[C---:B------:R-:W-:Y:S01]  /*2af0*/  SEL R114, R110.reuse, R107, !P5 ;  /* 0x0000006b6e727207 */ /* 0x040fe20006800000 */
[----:B------:R-:W-:Y:S01]  /*2b00*/  @!P0 IMAD.MOV R102, RZ, RZ, -R102 ;  /* 0x000000ffff668224 */ /* 0x000fe200078e0a66 */
[C---:B------:R-:W-:Y:S01]  /*2b10*/  SEL R115, R110.reuse, R7, !P5 ;  /* 0x000000076e737207 */ /* 0x040fe20006800000 */
[----:B------:R-:W-:Y:S01]  /*2b20*/  @!P2 IMAD.MOV R104, RZ, RZ, -R104 ;  /* 0x000000ffff68a224 */ /* 0x000fe200078e0a68 */
[----:B------:R-:W-:Y:S01]  /*2b30*/  SEL R7, R110, R103, !P5 ;  /* 0x000000676e077207 */ /* 0x000fe20006800000 */
[----:B------:R-:W-:-:S02]  /*2b40*/  IMAD R107, R112, UR8, RZ ;  /* 0x00000008706b7c24 */ /* 0x000fc4000f8e02ff */
[----:B------:R-:W-:Y:S02]  /*2b50*/  IMAD R103, R108, UR8, RZ ;  /* 0x000000086c677c24 */ /* 0x000fe4000f8e02ff */
[----:B------:R-:W-:Y:S01]  /*2b60*/  IMAD R105, R109, UR8, RZ ;  /* 0x000000086d697c24 */ /* 0x000fe2000f8e02ff */
[----:B------:R-:W-:Y:S01]  /*2b70*/  SEL R117, R110, R113, !P5 ;  /* 0x000000716e757207 */ /* 0x000fe20006800000 */
[----:B------:R-:W-:Y:S01]  /*2b80*/  IMAD R109, R106, UR8, RZ ;  /* 0x000000086a6d7c24 */ /* 0x000fe2000f8e02ff */
[C---:B------:R-:W-:Y:S01]  /*2b90*/  SEL R116, R110.reuse, R111, !P5 ;  /* 0x0000006f6e747207 */ /* 0x040fe20006800000 */
[----:B------:R-:W-:Y:S01]  /*2ba0*/  IMAD R113, R115, UR8, RZ ;  /* 0x0000000873717c24 */ /* 0x000fe2000f8e02ff */
[----:B------:R-:W-:Y:S01]  /*2bb0*/  SEL R119, R110, R102, !P5 ;  /* 0x000000666e777207 */ /* 0x000fe20006800000 */
[----:B------:R-:W-:Y:S01]  /*2bc0*/  IMAD R111, R114, UR8, RZ ;  /* 0x00000008726f7c24 */ /* 0x000fe2000f8e02ff */
[----:B------:R-:W-:Y:S01]  /*2bd0*/  SEL R121, R110, R104, !P5 ;  /* 0x000000686e797207 */ /* 0x000fe20006800000 */
[----:B0-----:R-:W-:-:S04]  /*2be0*/  @!UP2 UIADD3 UR4, UPT, UPT, -UR6, 0x100000, URZ ;  /* 0x001000000604a890 */ /* 0x001fc8000fffe1ff */
[----:B------:R-:W-:Y:S02]  /*2bf0*/  @!UP2 USHF.L.U32 UR5, UR4, 0xb, URZ ;  /* 0x0000000b0405a899 */ /* 0x000fe400080006ff */
[----:B------:R-:W-:Y:S01]  /*2c00*/  @!UP2 USHF.L.U32 UR4, UR4, 0x1, URZ ;  /* 0x000000010404a899 */ /* 0x000fe200080006ff */
[-C--:B------:R-:W-:Y:S02]  /*2c10*/  IADD3 R106, P3, PT, R107, R122.reuse, RZ ;  /* 0x0000007a6b6a7210 */ /* 0x080fe40007f7e0ff */
[-C--:B------:R-:W-:Y:S02]  /*2c20*/  IADD3 R102, P0, PT, R103, R122.reuse, RZ ;  /* 0x0000007a67667210 */ /* 0x080fe40007f1e0ff */
[----:B------:R-:W-:Y:S01]  /*2c30*/  IADD3 R104, P2, PT, R105, R122, RZ ;  /* 0x0000007a69687210 */ /* 0x000fe20007f5e0ff */
[----:B------:R-:W-:Y:S01]  /*2c40*/  IMAD R119, R119, UR8, RZ ;  /* 0x0000000877777c24 */ /* 0x000fe2000f8e02ff */
[-C--:B------:R-:W-:Y:S01]  /*2c50*/  LEA.HI.X.SX32 R107, R107, R123.reuse, 0x1, P3 ;  /* 0x0000007b6b6b7211 */ /* 0x080fe200018f0eff */
[----:B------:R-:W-:Y:S01]  /*2c60*/  IMAD R115, R116, UR8, RZ ;  /* 0x0000000874737c24 */ /* 0x000fe2000f8e02ff */
[----:B------:R-:W-:Y:S01]  /*2c70*/  PRMT R148, RZ, 0x7610, R148 ;  /* 0x00007610ff947816 */ /* 0x000fe20000000094 */
[----:B------:R-:W-:Y:S01]  /*2c80*/  IMAD R117, R117, UR8, RZ ;  /* 0x0000000875757c24 */ /* 0x000fe2000f8e02ff */
[-C--:B------:R-:W-:Y:S01]  /*2c90*/  LEA.HI.X.SX32 R103, R103, R123.reuse, 0x1, P0 ;  /* 0x0000007b67677211 */ /* 0x080fe200000f0eff */
[----:B------:R-:W-:Y:S01]  /*2ca0*/  IMAD R121, R121, UR8, RZ ;  /* 0x0000000879797c24 */ /* 0x000fe2000f8e02ff */
[----:B------:R-:W-:-:S02]  /*2cb0*/  LEA.HI.X.SX32 R105, R105, R123, 0x1, P2 ;  /* 0x0000007b69697211 */ /* 0x000fc400010f0eff */
[-C--:B------:R-:W-:Y:S01]  /*2cc0*/  IADD3 R112, P3, PT, R113, R122.reuse, RZ ;  /* 0x0000007a71707210 */ /* 0x080fe20007f7e0ff */
[----:B------:R-:W-:Y:S01]  /*2cd0*/  IMAD R7, R7, UR8, RZ ;  /* 0x0000000807077c24 */ /* 0x000fe2000f8e02ff */
[-C--:B------:R-:W-:Y:S01]  /*2ce0*/  IADD3 R108, P0, PT, R109, R122.reuse, RZ ;  /* 0x0000007a6d6c7210 */ /* 0x080fe20007f1e0ff */
[----:B------:R-:W-:Y:S01]  /*2cf0*/  VOTEU.ALL UP1, P4 ;  /* 0x0000000000ff7886 */ /* 0x000fe20002020000 */
[----:B------:R-:W-:Y:S01]  /*2d00*/  IADD3 R110, P2, PT, R111, R122, RZ ;  /* 0x0000007a6f6e7210 */ /* 0x000fe20007f5e0ff */
[----:B------:R-:W5:Y:S01]  /*2d10*/  @P6 LDG.E.U8 R148, desc[UR26][R88.64] ;  /* 0x0000001a58946981 */ /* 0x000f62000c1e1100 */
[-C--:B------:R-:W-:Y:S02]  /*2d20*/  LEA.HI.X.SX32 R113, R113, R123.reuse, 0x1, P3 ;  /* 0x0000007b71717211 */ /* 0x080fe400018f0eff */
[-C--:B------:R-:W-:Y:S01]  /*2d30*/  LEA.HI.X.SX32 R109, R109, R123.reuse, 0x1, P0 ;  /* 0x0000007b6d6d7211 */ /* 0x080fe200000f0eff */
[----:B------:R0:W1:Y:S01]  /*2d40*/  @!UP1 SYNCS.EXCH.64 URZ, [UR13+0x3008], UR4 ;  /* 0x003008040dff95b2 */ /* 0x0000620008000100 */
[----:B------:R-:W-:-:S02]  /*2d50*/  LEA.HI.X.SX32 R111, R111, R123, 0x1, P2 ;  /* 0x0000007b6f6f7211 */ /* 0x000fc400010f0eff */
[-C--:B------:R-:W-:Y:S02]  /*2d60*/  IADD3 R118, P3, PT, R119, R122.reuse, RZ ;  /* 0x0000007a77767210 */ /* 0x080fe40007f7e0ff */
[-C--:B------:R-:W-:Y:S02]  /*2d70*/  IADD3 R114, P0, PT, R115, R122.reuse, RZ ;  /* 0x0000007a73727210 */ /* 0x080fe40007f1e0ff */
[-C--:B------:R-:W-:Y:S02]  /*2d80*/  IADD3 R116, P2, PT, R117, R122.reuse, RZ ;  /* 0x0000007a75747210 */ /* 0x080fe40007f5e0ff */
[----:B------:R-:W-:Y:S01]  /*2d90*/  IADD3 R120, P5, PT, R121, R122, RZ ;  /* 0x0000007a79787210 */ /* 0x000fe20007fbe0ff */
[----:B--2---:R2:W-:Y:S01]  /*2da0*/  STS.U8 [R5+UR13], R143 ;  /* 0x0000008f05007988 */ /* 0x0045e2000800000d */
[----:B------:R-:W-:Y:S02]  /*2db0*/  PRMT R132, RZ, 0x7610, R132 ;  /* 0x00007610ff847816 */ /* 0x000fe40000000084 */
[----:B------:R-:W-:Y:S01]  /*2dc0*/  PRMT R134, RZ, 0x7610, R134 ;  /* 0x00007610ff867816 */ /* 0x000fe20000000086 */
[----:B---3--:R3:W-:Y:S01]  /*2dd0*/  STS.U8 [R5+UR13+0x200], R145 ;  /* 0x0002009105007988 */ /* 0x0087e2000800000d */
[----:B------:R-:W-:-:S02]  /*2de0*/  PRMT R136, RZ, 0x7610, R136 ;  /* 0x00007610ff887816 */ /* 0x000fc40000000088 */
[----:B------:R-:W-:Y:S01]  /*2df0*/  PRMT R142, RZ, 0x7610, R142 ;  /* 0x00007610ff8e7816 */ /* 0x000fe2000000008e */
[----:B----4-:R4:W-:Y:S01]  /*2e00*/  STS.U8 [R5+UR13+0x400], R147 ;  /* 0x0004009305007988 */ /* 0x0109e2000800000d */
[----:B------:R-:W-:Y:S02]  /*2e10*/  IADD3 R122, P6, PT, R7, R122, RZ ;  /* 0x0000007a077a7210 */ /* 0x000fe40007fde0ff */
[----:B------:R-:W-:Y:S01]  /*2e20*/  PRMT R146, RZ, 0x7610, R146 ;  /* 0x00007610ff927816 */ /* 0x000fe20000000092 */
[----:B------:R0:W-:Y:S01]  /*2e30*/  STS.U8 [R5+UR13+0x800], R149 ;  /* 0x0008009505007988 */ /* 0x0001e2000800000d */
[----:B------:R-:W-:Y:S02]  /*2e40*/  PRMT R150, RZ, 0x7610, R150 ;  /* 0x00007610ff967816 */ /* 0x000fe40000000096 */
[----:B------:R-:W-:Y:S01]  /*2e50*/  PRMT R152, RZ, 0x7610, R152 ;  /* 0x00007610ff987816 */ /* 0x000fe20000000098 */
[----:B------:R0:W-:Y:S01]  /*2e60*/  STS.U8 [R5+UR13+0xc00], R151 ;  /* 0x000c009705007988 */ /* 0x0001e2000800000d */
[----:B------:R-:W-:-:S02]  /*2e70*/  PRMT R154, RZ, 0x7610, R154 ;  /* 0x00007610ff9a7816 */ /* 0x000fc4000000009a */
[-C--:B------:R-:W-:Y:S01]  /*2e80*/  LEA.HI.X.SX32 R119, R119, R123.reuse, 0x1, P3 ;  /* 0x0000007b77777211 */ /* 0x080fe200018f0eff */
[----:B------:R0:W-:Y:S01]  /*2e90*/  STS.U8 [R5+UR13+0xe00], R157 ;  /* 0x000e009d05007988 */ /* 0x0001e2000800000d */
[----:B------:R-:W-:Y:S02]  /*2ea0*/  PRMT R141, RZ, 0x7610, R141 ;  /* 0x00007610ff8d7816 */ /* 0x000fe4000000008d */
[----:B--2---:R-:W-:Y:S01]  /*2eb0*/  PRMT R143, RZ, 0x7610, R143 ;  /* 0x00007610ff8f7816 */ /* 0x004fe2000000008f */
[----:B------:R2:W-:Y:S01]  /*2ec0*/  STS.U8 [R5+UR13+0x600], R155 ;  /* 0x0006009b05007988 */ /* 0x0005e2000800000d */
[----:B---3--:R-:W-:Y:S02]  /*2ed0*/  PRMT R145, RZ, 0x7610, R145 ;  /* 0x00007610ff917816 */ /* 0x008fe40000000091 */
[----:B----4-:R-:W-:Y:S01]  /*2ee0*/  PRMT R147, RZ, 0x7610, R147 ;  /* 0x00007610ff937816 */ /* 0x010fe20000000093 */
[----:B------:R-:W3:Y:S01]  /*2ef0*/  @P1 LDG.E.U8 R132, desc[UR26][R92.64] ;  /* 0x0000001a5c841981 */ /* 0x000ee2000c1e1100 */
[----:B------:R-:W-:-:S02]  /*2f00*/  LEA.HI.X.SX32 R115, R115, R123, 0x1, P0 ;  /* 0x0000007b73737211 */ /* 0x000fc400000f0eff */
[-C--:B------:R-:W-:Y:S01]  /*2f10*/  LEA.HI.X.SX32 R117, R117, R123.reuse, 0x1, P2 ;  /* 0x0000007b75757211 */ /* 0x080fe200010f0eff */
[----:B------:R-:W4:Y:S01]  /*2f20*/  @P1 LDG.E.U8 R134, desc[UR26][R94.64] ;  /* 0x0000001a5e861981 */ /* 0x000f22000c1e1100 */
[----:B------:R-:W-:Y:S02]  /*2f30*/  LEA.HI.X.SX32 R121, R121, R123, 0x1, P5 ;  /* 0x0000007b79797211 */ /* 0x000fe400028f0eff */
[----:B0-----:R-:W-:Y:S01]  /*2f40*/  PRMT R149, RZ, 0x7610, R149 ;  /* 0x00007610ff957816 */ /* 0x001fe20000000095 */
[----:B------:R-:W4:Y:S01]  /*2f50*/  @P1 LDG.E.U8 R136, desc[UR26][R96.64] ;  /* 0x0000001a60881981 */ /* 0x000f22000c1e1100 */
[----:B------:R-:W-:Y:S02]  /*2f60*/  PRMT R151, RZ, 0x7610, R151 ;  /* 0x00007610ff977816 */ /* 0x000fe40000000097 */
[----:B------:R-:W-:Y:S01]  /*2f70*/  PRMT R157, RZ, 0x7610, R157 ;  /* 0x00007610ff9d7816 */ /* 0x000fe2000000009d */
[----:B------:R-:W4:Y:S01]  /*2f80*/  @P1 LDG.E.U8 R142, desc[UR26][R98.64] ;  /* 0x0000001a628e1981 */ /* 0x000f22000c1e1100 */
[----:B--2---:R-:W-:-:S02]  /*2f90*/  PRMT R155, RZ, 0x7610, R155 ;  /* 0x00007610ff9b7816 */ /* 0x004fc4000000009b */
[----:B------:R-:W-:Y:S01]  /*2fa0*/  LEA.HI.X.SX32 R123, R7, R123, 0x1, P6 ;  /* 0x0000007b077b7211 */ /* 0x000fe200030f0eff */
[----:B------:R-:W2:Y:S04]  /*2fb0*/  @P1 LDG.E.U8 R146, desc[UR26][R100.64] ;  /* 0x0000001a64921981 */ /* 0x000ea8000c1e1100 */
        /* <DEDUP_REMOVED lines=10> */
[----:B------:R-:W2:Y:S01]  /*3060*/  @P1 LDG.E.U8 R155, desc[UR26][R122.64] ;  /* 0x0000001a7a9b1981 */ /* 0x000ea2000c1e1100 */
[----:B------:R-:W-:-:S03]  /*3070*/  LOP3.LUT R7, R5, 0x10, RZ, 0x3c, !PT ;  /* 0x0000001005077812 */ /* 0x000fc600078e3cff */
[----:B------:R-:W-:Y:S04]  /*3080*/  STS.U8 [R5+UR13+0xa00], R159 ;  /* 0x000a009f05007988 */ /* 0x000fe8000800000d */
[----:B------:R0:W-:Y:S04]  /*3090*/  STS.U8 [R7+UR13+0x280], R124 ;  /* 0x0002807c07007988 */ /* 0x0001e8000800000d */
[----:B------:R1:W-:Y:S01]  /*30a0*/  STS.U8 [R7+UR13+0x480], R125 ;  /* 0x0004807d07007988 */ /* 0x0003e2000800000d */
[----:B0-----:R-:W-:-:S03]  /*30b0*/  LOP3.LUT R124, R5, 0x20, RZ, 0x3c, !PT ;  /* 0x00000020057c7812 */ /* 0x001fc600078e3cff */
[----:B------:R0:W-:Y:S01]  /*30c0*/  STS.U8 [R7+UR13+0x80], R153 ;  /* 0x0000809907007988 */ /* 0x0001e2000800000d */
[----:B-1----:R-:W-:-:S03]  /*30d0*/  LOP3.LUT R125, R5, 0x30, RZ, 0x3c, !PT ;  /* 0x00000030057d7812 */ /* 0x002fc600078e3cff */
[----:B------:R0:W-:Y:S04]  /*30e0*/  STS.U8 [R7+UR13+0x680], R156 ;  /* 0x0006809c07007988 */ /* 0x0001e8000800000d */
        /* <DEDUP_REMOVED lines=16> */
[----:B-----5:R0:W-:Y:S04]  /*31f0*/  STS.U8 [R125+UR13+0xf80], R138 ;  /* 0x000f808a7d007988 */ /* 0x0201e8000800000d */
[----:B------:R0:W-:Y:S04]  /*3200*/  STS.U8 [R125+UR13+0x180], R140 ;  /* 0x0001808c7d007988 */ /* 0x0001e8000800000d */
[----:B------:R0:W-:Y:S01]  /*3210*/  STS.U8 [R125+UR13+0x580], R144 ;  /* 0x000580907d007988 */ /* 0x0001e2000800000d */
[----:B------:R-:W-:-:S04]  /*3220*/  UISETP.NE.U32.AND UP1, UPT, UR7, URZ, UPT ;  /* 0x000000ff0700728c */ /* 0x000fc8000bf25070 */
[----:B------:R-:W-:Y:S02]  /*3230*/  UISETP.LT.OR UP2, UPT, UR32, 0x40, UP1 ;  /* 0x000000402000788c */ /* 0x000fe40008f41670 */
[----:B------:R-:W-:Y:S01]  /*3240*/  UISETP.GE.AND UP3, UPT, UR32, 0x80, UPT ;  /* 0x000000802000788c */ /* 0x000fe2000bf66270 */
[----:B------:R0:W-:Y:S04]  /*3250*/  STS.U8 [R125+UR13+0x980], R148 ;  /* 0x000980947d007988 */ /* 0x0001e8000800000d */
[----:B---3--:R0:W-:Y:S04]  /*3260*/  STS.U8 [R5+UR13+0x2000], R132 ;  /* 0x0020008405007988 */ /* 0x0081e8000800000d */
[----:B----4-:R0:W-:Y:S04]  /*3270*/  STS.U8 [R5+UR13+0x2200], R134 ;  /* 0x0022008605007988 */ /* 0x0101e8000800000d */
[----:B------:R0:W-:Y:S04]  /*3280*/  STS.U8 [R5+UR13+0x2400], R136 ;  /* 0x0024008805007988 */ /* 0x0001e8000800000d */
[----:B------:R0:W-:Y:S04]  /*3290*/  STS.U8 [R5+UR13+0x2600], R142 ;  /* 0x0026008e05007988 */ /* 0x0001e8000800000d */
[----:B--2---:R0:W-:Y:S04]  /*32a0*/  STS.U8 [R7+UR13+0x2080], R146 ;  /* 0x0020809207007988 */ /* 0x0041e8000800000d */
        /* <DEDUP_REMOVED lines=10> */
[----:B------:R0:W-:Y:S01]  /*3350*/  STS.U8 [R125+UR13+0x2780], R155 ;  /* 0x0027809b7d007988 */ /* 0x0001e2000800000d */
[----:B------:R1:W-:Y:S06]  /*3360*/  MEMBAR.ALL.CTA ;  /* 0x0000000000007992 */ /* 0x0003ec0000008000 */
[----:B-1----:R-:W1:Y:S02]  /*3370*/  FENCE.VIEW.ASYNC.S ;  /* 0x00000000000073c6 */ /* 0x002e640000000000 */
[----:B-1----:R-:W-:Y:S06]  /*3380*/  BAR.SYNC.DEFER_BLOCKING 0x0 ;  /* 0x0000000000007b1d */ /* 0x002fec0000010000 */
[----:B------:R-:W-:Y:S05]  /*3390*/  BRA.U UP2, `(.L_x_6) ;  /* 0x0000000102687547 */ /* 0x000fea000b800000 */
[----:B------:R-:W-:Y:S02]  /*33a0*/  UIADD3 UR4, UPT, UPT, UR13, 0x2000, URZ ;  /* 0x000020000d047890 */ /* 0x000fe4000fffe0ff */
[----:B------:R-:W-:Y:S02]  /*33b0*/  USHF.R.U32.HI UR6, URZ, 0x4, UR13 ;  /* 0x00000004ff067899 */ /* 0x000fe4000801160d */
[----:B------:R-:W-:Y:S02]  /*33c0*/  USHF.R.U32.HI UR4, URZ, 0x4, UR4 ;  /* 0x00000004ff047899 */ /* 0x000fe40008011604 */
[----:B------:R-:W-:Y:S02]  /*33d0*/  USGXT.U32 UR6, UR6, 0xe ;  /* 0x0000000e0606789a */ /* 0x000fe40008000000 */
[----:B------:R-:W-:Y:S01]  /*33e0*/  USGXT.U32 UR8, UR4, 0xe ;  /* 0x0000000e0408789a */ /* 0x000fe20008000000 */
[----:B------:R-:W-:Y:S01]  /*33f0*/  UMOV UR16, 0xffffff80 ;  /* 0xffffff8000107882 */ /* 0x000fe20000000000 */
[----:B------:R-:W-:Y:S01]  /*3400*/  UMOV UR17, 0x7fffbfdf ;  /* 0x7fffbfdf00117882 */ /* 0x000fe20000000000 */
[----:B------:R-:W-:Y:S01]  /*3410*/  UMOV UR18, 0xfffffffe ;  /* 0xfffffffe00127882 */ /* 0x000fe20000000000 */
[----:B------:R-:W-:Y:S01]  /*3420*/  UMOV UR19, 0x7fffbfdf ;  /* 0x7fffbfdf00137882 */ /* 0x000fe20000000000 */
[----:B------:R-:W-:Y:S01]  /*3430*/  UMOV UR7, URZ ;  /* 0x000000ff00077c82 */ /* 0x000fe20008000000 */
[----:B------:R-:W-:Y:S01]  /*3440*/  UMOV UR9, URZ ;  /* 0x000000ff00097c82 */ /* 0x000fe20008000000 */
[----:B------:R-:W-:-:S02]  /*3450*/  UIADD3.64 UR16, UPT, UPT, UR6, -UR16, URZ ;  /* 0x8000001006107297 */ /* 0x000fc4000fffe0ff */
[----:B------:R-:W-:Y:S01]  /*3460*/  UIADD3.64 UR18, UPT, UPT, UR8, -UR18, URZ ;  /* 0x8000001208127297 */ /* 0x000fe2000fffe0ff */
[----:B------:R-:W-:Y:S01]  /*3470*/  UMOV UR20, 0x0 ;  /* 0x0000000000147882 */ /* 0x000fe20000000000 */
[----:B------:R-:W-:Y:S01]  /*3480*/  UMOV UR21, 0x4088010 ;  /* 0x0408801000157882 */ /* 0x000fe20000000000 */
[----:B------:R-:W-:Y:S01]  /*3490*/  UMOV UR4, UR10 ;  /* 0x0000000a00047c82 */ /* 0x000fe20008000000 */
[----:B------:R-:W-:Y:S01]  /*34a0*/  UMOV UR5, URZ ;  /* 0x000000ff00057c82 */ /* 0x000fe20008000000 */
[----:B------:R-:W-:Y:S01]  /*34b0*/  UMOV UR7, 0x80004020 ;  /* 0x8000402000077882 */ /* 0x000fe20000000000 */
[----:B------:R-:W-:Y:S01]  /*34c0*/  UMOV UR9, 0x80004020 ;  /* 0x8000402000097882 */ /* 0x000fe20000000000 */
[----:B------:R-:W-:Y:S01]  /*34d0*/  UMOV UR22, 0x0 ;  /* 0x0000000000167882 */ /* 0x000fe20000000000 */
[----:B------:R-:W-:Y:S01]  /*34e0*/  UMOV UR23, 0x4088010 ;  /* 0x0408801000177882 */ /* 0x000fe20000000000 */
[----:B------:R-:W-:Y:S01]  /*34f0*/  UMOV UR4, UR4 ;  /* 0x0000000400047c82 */ /* 0x000fe20008000000 */
[----:B------:R1:W-:Y:S01]  /*3500*/  UTCQMMA gdesc[UR6], gdesc[UR8], tmem[UR12], tmem[UR20], idesc[UR21], !UPT ;  /* 0x00ff1408060075ea */ /* 0x0003e2000f80030c */
[----:B------:R1:W-:Y:S01]  /*3510*/  UTCQMMA gdesc[UR16], gdesc[UR18], tmem[UR12], tmem[UR22], idesc[UR23], UPT ;  /* 0x00ff1612100075ea */ /* 0x0003e2000b80030c */
[----:B------:R1:W-:Y:S01]  /*3520*/  UTCBAR [UR4], URZ ;  /* 0x000000ff040073e9 */ /* 0x0003e200080000ff */
[----:B------:R-:W-:Y:S01]  /*3530*/  NOP ;  /* 0x0000000000007918 */ /* 0x000fe20000000000 */
.L_x_6:
[----:B-1----:R-:W-:Y:S01]  /*3540*/  UMOV UR4, URZ ;  /* 0x000000ff00047c82 */ /* 0x002fe20008000000 */
[----:B------:R-:W-:Y:S05]  /*3550*/  BRA.U !UP3, `(.L_x_7) ;  /* 0x000000190b1c7547 */ /* 0x000fea000b800000 */
[----:B------:R-:W1:Y:S01]  /*3560*/  LDCU.64 UR6, c[0x0][0x3a8] ;  /* 0x00007500ff0677ac */ /* 0x000e620008000a00 */
[----:B0-----:R-:W-:Y:S01]  /*3570*/  IMAD.MOV.U32 R86, RZ, RZ, RZ ;  /* 0x000000ffff567224 */ /* 0x001fe200078e00ff */
[----:B------:R-:W-:Y:S02]  /*3580*/  USHF.R.S32.HI UR4, URZ, 0x1f, UR32 ;  /* 0x0000001fff047899 */ /* 0x000fe40008011420 */
[----:B------:R-:W-:Y:S02]  /*3590*/  UIADD3 UR5, UPT, UPT, UR13, 0x1000, URZ ;  /* 0x000010000d057890 */ /* 0x000fe4000fffe0ff */
[----:B------:R-:W-:Y:S02]  /*35a0*/  ULEA.HI UR4, UR4, UR32, URZ, 0x6 ;  /* 0x0000002004047291 */ /* 0x000fe4000f8f30ff */
[----:B------:R-:W-:Y:S02]  /*35b0*/  USHF.R.U32.HI UR5, URZ, 0x4, UR5 ;  /* 0x00000004ff057899 */ /* 0x000fe40008011605 */
[----:B------:R-:W-:Y:S01]  /*35c0*/  USHF.R.S32.HI UR4, URZ, 0x6, UR4 ;  /* 0x00000006ff047899 */ /* 0x000fe20008011404 */
[----:B------:R-:W-:Y:S01]  /*35d0*/  UMOV UR16, 0xffffff80 ;  /* 0xffffff8000107882 */ /* 0x000fe20000000000 */
[----:B------:R-:W-:-:S02]  /*35e0*/  UMOV UR17, 0x7fffbfdf ;  /* 0x7fffbfdf00117882 */ /* 0x000fc40000000000 */
[----:B------:R-:W-:Y:S02]  /*35f0*/  UISETP.LT.AND UP2, UPT, UR4, 0x2, UPT ;  /* 0x000000020400788c */ /* 0x000fe4000bf41270 */
[----:B-1----:R-:W-:Y:S02]  /*3600*/  USHF.L.U32 UR15, UR6, 0x6, URZ ;  /* 0x00000006060f7899 */ /* 0x002fe400080006ff */
[----:B------:R-:W-:Y:S02]  /*3610*/  UIADD3 UR6, UPT, UPT, UR13, 0x2800, URZ ;  /* 0x000028000d067890 */ /* 0x000fe4000fffe0ff */
[----:B------:R-:W-:Y:S02]  /*3620*/  USEL UR4, UR4, 0x2, !UP2 ;  /* 0x0000000204047887 */ /* 0x000fe4000d000000 */
[----:B------:R-:W-:Y:S02]  /*3630*/  USHF.R.U32.HI UR8, URZ, 0x4, UR6 ;  /* 0x00000004ff087899 */ /* 0x000fe40008011606 */
[----:B------:R-:W-:-:S02]  /*3640*/  USGXT.U32 UR6, UR5, 0xe ;  /* 0x0000000e0506789a */ /* 0x000fc40008000000 */
[----:B------:R-:W-:Y:S02]  /*3650*/  USGXT.U32 UR8, UR8, 0xe ;  /* 0x0000000e0808789a */ /* 0x000fe40008000000 */
[----:B------:R-:W-:Y:S01]  /*3660*/  USHF.L.U32 UR28, UR7, 0x6, URZ ;  /* 0x00000006071c7899 */ /* 0x000fe200080006ff */
[----:B------:R-:W-:Y:S01]  /*3670*/  UMOV UR18, 0xfffffffe ;  /* 0xfffffffe00127882 */ /* 0x000fe20000000000 */
[----:B------:R-:W-:Y:S01]  /*3680*/  UMOV UR19, 0x7fffbfdf ;  /* 0x7fffbfdf00137882 */ /* 0x000fe20000000000 */
[----:B------:R-:W-:Y:S01]  /*3690*/  UMOV UR7, URZ ;  /* 0x000000ff00077c82 */ /* 0x000fe20008000000 */
[----:B------:R-:W-:Y:S01]  /*36a0*/  UMOV UR9, URZ ;  /* 0x000000ff00097c82 */ /* 0x000fe20008000000 */
[----:B------:R-:W-:Y:S02]  /*36b0*/  UIADD3 UR30, UPT, UPT, UR11, -0x40, URZ ;  /* 0xffffffc00b1e7890 */ /* 0x000fe4000fffe0ff */
[----:B------:R-:W-:Y:S02]  /*36c0*/  UIADD3.64 UR16, UPT, UPT, UR6, -UR16, URZ ;  /* 0x8000001006107297 */ /* 0x000fe4000fffe0ff */
[----:B------:R-:W-:-:S02]  /*36d0*/  UIADD3.64 UR18, UPT, UPT, UR8, -UR18, URZ ;  /* 0x8000001208127297 */ /* 0x000fc4000fffe0ff */
[----:B------:R-:W-:Y:S01]  /*36e0*/  UIADD3 UR29, UPT, UPT, UR4, -0x1, URZ ;  /* 0xffffffff041d7890 */ /* 0x000fe2000fffe0ff */
[----:B------:R-:W-:Y:S01]  /*36f0*/  UMOV UR31, 0x1 ;  /* 0x00000001001f7882 */ /* 0x000fe20000000000 */
[----:B------:R-:W-:-:S10]  /*3700*/  UMOV UR5, URZ ;  /* 0x000000ff00057c82 */ /* 0x000fd40008000000 */
.L_x_10:
[----:B------:R-:W-:Y:S02]  /*3710*/  USHF.R.S32.HI UR11, URZ, 0x1f, UR28 ;  /* 0x0000001fff0b7899 */ /* 0x000fe4000801141c */
[----:B------:R-:W-:Y:S01]  /*3720*/  IADD3 R118, P3, PT, R118, UR28, RZ ;  /* 0x0000001c76767c10 */ /* 0x000fe2000ff7e0ff */
[----:B------:R-:W-:Y:S01]  /*3730*/  USHF.R.S32.HI UR4, URZ, 0x1f, UR15 ;  /* 0x0000001fff047899 */ /* 0x000fe2000801140f */
[----:B------:R-:W-:Y:S01]  /*3740*/  IADD3 R120, P2, PT, R120, UR28, RZ ;  /* 0x0000001c78787c10 */ /* 0x000fe2000ff5e0ff */
[----:B------:R-:W-:Y:S01]  /*3750*/  IMAD.U32 R86, R86, -0x80000000, RZ ;  /* 0x8000000056567824 */ /* 0x000fe200078e00ff */
[----:B------:R-:W-:Y:S02]  /*3760*/  IADD3 R122, P5, PT, R122, UR28, RZ ;  /* 0x0000001c7a7a7c10 */ /* 0x000fe4000ffbe0ff */
[----:B------:R-:W-:Y:S02]  /*3770*/  IADD3.X R119, PT, PT, R119, UR11, RZ, P3, !PT ;  /* 0x0000000b77777c10 */ /* 0x000fe40009ffe4ff */
[----:B------:R-:W-:-:S02]  /*3780*/  IADD3 R112, P3, PT, R112, UR28, RZ ;  /* 0x0000001c70707c10 */ /* 0x000fc4000ff7e0ff */
[----:B------:R-:W-:Y:S02]  /*3790*/  IADD3.X R121, PT, PT, R121, UR11, RZ, P2, !PT ;  /* 0x0000000b79797c10 */ /* 0x000fe400097fe4ff */
[----:B------:R-:W-:Y:S02]  /*37a0*/  IADD3.X R113, PT, PT, R113, UR11, RZ, P3, !PT ;  /* 0x0000000b71717c10 */ /* 0x000fe40009ffe4ff */
[----:B------:R-:W-:Y:S02]  /*37b0*/  IADD3 R106, P3, PT, R106, UR28, RZ ;  /* 0x0000001c6a6a7c10 */ /* 0x000fe4000ff7e0ff */
[----:B------:R-:W-:Y:S02]  /*37c0*/  IADD3 R98, P6, PT, R98, UR28, RZ ;  /* 0x0000001c62627c10 */ /* 0x000fe4000ffde0ff */
[----:B------:R-:W-:Y:S02]  /*37d0*/  IADD3.X R107, PT, PT, R107, UR11, RZ, P3, !PT ;  /* 0x0000000b6b6b7c10 */ /* 0x000fe40009ffe4ff */
[----:B------:R-:W-:-:S02]  /*37e0*/  IADD3 R100, P3, PT, R100, UR28, RZ ;  /* 0x0000001c64647c10 */ /* 0x000fc4000ff7e0ff */
[----:B------:R-:W-:Y:S02]  /*37f0*/  IADD3 R114, P2, PT, R114, UR28, RZ ;  /* 0x0000001c72727c10 */ /* 0x000fe4000ff5e0ff */
[----:B------:R-:W-:Y:S02]  /*3800*/  IADD3.X R101, PT, PT, R101, UR11, RZ, P3, !PT ;  /* 0x0000000b65657c10 */ /* 0x000fe40009ffe4ff */
[----:B------:R-:W-:Y:S02]  /*3810*/  IADD3 R60, P3, PT, R60, UR15, RZ ;  /* 0x0000000f3c3c7c10 */ /* 0x000fe4000ff7e0ff */
[----:B------:R-:W-:Y:S02]  /*3820*/  IADD3.X R123, PT, PT, R123, UR11, RZ, P5, !PT ;  /* 0x0000000b7b7b7c10 */ /* 0x000fe4000affe4ff */
[----:B------:R-:W-:Y:S02]  /*3830*/  IADD3.X R61, PT, PT, R61, UR4, RZ, P3, !PT ;  /* 0x000000043d3d7c10 */ /* 0x000fe40009ffe4ff */
[----:B------:R-:W-:-:S02]  /*3840*/  IADD3 R52, P3, PT, R52, UR15, RZ ;  /* 0x0000000f34347c10 */ /* 0x000fc4000ff7e0ff */
[----:B------:R-:W-:Y:S02]  /*3850*/  IADD3 R116, P5, PT, R116, UR28, RZ ;  /* 0x0000001c74747c10 */ /* 0x000fe4000ffbe0ff */
[----:B------:R-:W-:Y:S02]  /*3860*/  IADD3.X R99, PT, PT, R99, UR11, RZ, P6, !PT ;  /* 0x0000000b63637c10 */ /* 0x000fe4000b7fe4ff */
[----:B------:R-:W-:Y:S02]  /*3870*/  IADD3.X R115, PT, PT, R115, UR11, RZ, P2, !PT ;  /* 0x0000000b73737c10 */ /* 0x000fe400097fe4ff */
[----:B------:R-:W-:Y:S02]  /*3880*/  IADD3 R96, P6, PT, R96, UR28, RZ ;  /* 0x0000001c60607c10 */ /* 0x000fe4000ffde0ff */
[----:B------:R-:W-:Y:S02]  /*3890*/  IADD3 R108, P2, PT, R108, UR28, RZ ;  /* 0x0000001c6c6c7c10 */ /* 0x000fe4000ff5e0ff */
[----:B------:R-:W-:-:S02]  /*38a0*/  IADD3.X R53, PT, PT, R53, UR4, RZ, P3, !PT ;  /* 0x0000000435357c10 */ /* 0x000fc40009ffe4ff */
[----:B------:R-:W-:Y:S02]  /*38b0*/  IADD3.X R117, PT, PT, R117, UR11, RZ, P5, !PT ;  /* 0x0000000b75757c10 */ /* 0x000fe4000affe4ff */
[----:B------:R-:W-:Y:S02]  /*38c0*/  IADD3 R50, P3, PT, R50, UR15, RZ ;  /* 0x0000000f32327c10 */ /* 0x000fe4000ff7e0ff */
        /* <DEDUP_REMOVED lines=23> */
[----:B------:R-:W-:Y:S01]  /*3a40*/  IADD3.X R49, PT, PT, R49, UR4, RZ, P3, !PT ;  /* 0x0000000431317c10 */ /* 0x000fe20009ffe4ff */
[----:B0-----:R-:W0:Y:S01]  /*3a50*/  SYNCS.PHASECHK.TRANS64.TRYWAIT P3, [UR10], R86 ;  /* 0x00000056ff0075a7 */ /* 0x001e22000806110a */
[----:B------:R-:W-:Y:S02]  /*3a60*/  IADD3 R16, P6, PT, R16, UR15, RZ ;  /* 0x0000000f10107c10 */ /* 0x000fe4000ffde0ff */
        /* <DEDUP_REMOVED lines=41> */
[C---:B------:R-:W-:Y:S02]  /*3d00*/  LOP3.LUT R87, R4.reuse, 0x8, RZ, 0xfc, !PT ;  /* 0x0000000804577812 */ /* 0x040fe400078efcff */
[----:B------:R-:W-:Y:S02]  /*3d10*/  LOP3.LUT R126, R4, 0x10, RZ, 0xfc, !PT ;  /* 0x00000010047e7812 */ /* 0x000fe400078efcff */
[----:B------:R-:W-:Y:S02]  /*3d20*/  IADD3 R36, P6, PT, R36, UR15, RZ ;  /* 0x0000000f24247c10 */ /* 0x000fe4000ffde0ff */
[----:B------:R-:W-:-:S02]  /*3d30*/  IADD3 R6, P2, PT, R6, UR15, RZ ;  /* 0x0000000f06067c10 */ /* 0x000fc4000ff5e0ff */
[----:B------:R-:W-:Y:S02]  /*3d40*/  IADD3.X R83, PT, PT, R83, UR4, RZ, P5, !PT ;  /* 0x0000000453537c10 */ /* 0x000fe4000affe4ff */
[----:B------:R-:W-:Y:S02]  /*3d50*/  ISETP.GE.AND P0, PT, R87, UR30, PT ;  /* 0x0000001e57007c0c */ /* 0x000fe4000bf06270 */
[----:B------:R-:W-:Y:S02]  /*3d60*/  ISETP.GE.AND P1, PT, R126, UR30, PT ;  /* 0x0000001e7e007c0c */ /* 0x000fe4000bf26270 */
[----:B------:R-:W-:Y:S02]  /*3d70*/  ISETP.GE.AND P5, PT, R4, UR30, PT ;  /* 0x0000001e04007c0c */ /* 0x000fe4000bfa6270 */
[----:B------:R-:W-:Y:S02]  /*3d80*/  IADD3.X R37, PT, PT, R37, UR4, RZ, P6, !PT ;  /* 0x0000000425257c10 */ /* 0x000fe4000b7fe4ff */
[----:B------:R-:W-:-:S02]  /*3d90*/  IADD3.X R9, PT, PT, R9, UR4, RZ, P2, !PT ;  /* 0x0000000409097c10 */ /* 0x000fc400097fe4ff */
[----:B------:R-:W-:Y:S01]  /*3da0*/  PRMT R160, RZ, 0x7610, R160 ;  /* 0x00007610ffa07816 */ /* 0x000fe200000000a0 */
[----:B0-----:R-:W-:Y:S06]  /*3db0*/  @!P3 BRA `(.L_x_8) ;  /* 0x0000001c0088b947 */ /* 0x001fec0003800000 */
.L_x_16:
[----:B------:R-:W-:Y:S02]  /*3dc0*/  @!P5 IMAD.MOV.U32 R86, RZ, RZ, R6 ;  /* 0x000000ffff56d224 */ /* 0x000fe400078e0006 */
[----:B------:R-:W-:Y:S01]  /*3dd0*/  @!P5 IMAD.MOV.U32 R87, RZ, RZ, R9 ;  /* 0x000000ffff57d224 */ /* 0x000fe200078e0009 */
[----:B------:R-:W-:Y:S02]  /*3de0*/  PRMT R162, RZ, 0x7610, R162 ;  /* 0x00007610ffa27816 */ /* 0x000fe400000000a2 */
[----:B------:R-:W-:Y:S02]  /*3df0*/  LOP3.LUT R126, R4, 0x20, RZ, 0xfc, !PT ;  /* 0x00000020047e7812 */ /* 0x000fe400078efcff */
[----:B------:R0:W2:Y:S01]  /*3e00*/  @!P5 LDG.E.U8 R160, desc[UR26][R86.64] ;  /* 0x0000001a56a0d981 */ /* 0x0000a2000c1e1100 */
[----:B------:R-:W-:Y:S02]  /*3e10*/  PRMT R143, RZ, 0x7610, R143 ;  /* 0x00007610ff8f7816 */ /* 0x000fe4000000008f */
[----:B------:R-:W-:Y:S01]  /*3e20*/  ISETP.GE.AND P2, PT, R126, UR30, PT ;  /* 0x0000001e7e007c0c */ /* 0x000fe2000bf46270 */
[----:B0-----:R-:W-:-:S02]  /*3e30*/  @!P0 IMAD.MOV.U32 R86, RZ, RZ, R8 ;  /* 0x000000ffff568224 */ /* 0x001fc400078e0008 */
[----:B------:R-:W-:Y:S01]  /*3e40*/  @!P0 IMAD.MOV.U32 R87, RZ, RZ, R11 ;  /* 0x000000ffff578224 */ /* 0x000fe200078e000b */
[----:B------:R-:W-:-:S04]  /*3e50*/  LOP3.LUT R126, R4, 0x28, RZ, 0xfc, !PT ;  /* 0x00000028047e7812 */ /* 0x000fc800078efcff */
[----:B------:R0:W3:Y:S01]  /*3e60*/  @!P0 LDG.E.U8 R162, desc[UR26][R86.64] ;  /* 0x0000001a56a28981 */ /* 0x0000e2000c1e1100 */
[----:B------:R-:W-:-:S04]  /*3e70*/  PRMT R147, RZ, 0x7610, R147 ;  /* 0x00007610ff937816 */ /* 0x000fc80000000093 */
[----:B------:R-:W-:Y:S01]  /*3e80*/  @!P2 IMAD.MOV.U32 R127, RZ, RZ, R15 ;  /* 0x000000ffff7fa224 */ /* 0x000fe200078e000f */
[----:B------:R-:W-:Y:S01]  /*3e90*/  ISETP.GE.AND P0, PT, R40, UR30, PT ;  /* 0x0000001e28007c0c */ /* 0x000fe2000bf06270 */
[----:B0-----:R-:W-:Y:S02]  /*3ea0*/  @!P1 IMAD.MOV.U32 R86, RZ, RZ, R10 ;  /* 0x000000ffff569224 */ /* 0x001fe400078e000a */
[----:B------:R-:W-:-:S05]  /*3eb0*/  @!P1 IMAD.MOV.U32 R87, RZ, RZ, R13 ;  /* 0x000000ffff579224 */ /* 0x000fca00078e000d */
[----:B------:R0:W4:Y:S01]  /*3ec0*/  @!P1 LDG.E.U8 R143, desc[UR26][R86.64] ;  /* 0x0000001a568f9981 */ /* 0x000122000c1e1100 */
[----:B------:R-:W-:Y:S02]  /*3ed0*/  ISETP.GE.AND P1, PT, R126, UR30, PT ;  /* 0x0000001e7e007c0c */ /* 0x000fe4000bf26270 */
[----:B------:R-:W-:Y:S02]  /*3ee0*/  LOP3.LUT R126, R4, 0x30, RZ, 0xfc, !PT ;  /* 0x00000030047e7812 */ /* 0x000fe400078efcff */
[----:B------:R-:W-:Y:S02]  /*3ef0*/  PRMT R145, RZ, 0x7610, R145 ;  /* 0x00007610ff917816 */ /* 0x000fe40000000091 */
[----:B------:R-:W-:Y:S01]  /*3f00*/  ISETP.GE.AND P3, PT, R126, UR30, PT ;  /* 0x0000001e7e007c0c */ /* 0x000fe2000bf66270 */
[----:B------:R-:W-:Y:S01]  /*3f10*/  @!P2 IMAD.MOV.U32 R126, RZ, RZ, R12 ;  /* 0x000000ffff7ea224 */ /* 0x000fe200078e000c */
[----:B0-----:R-:W-:Y:S02]  /*3f20*/  LOP3.LUT R86, R4, 0x38, RZ, 0xfc, !PT ;  /* 0x0000003804567812 */ /* 0x001fe400078efcff */
[----:B------:R-:W5:Y:S01]  /*3f30*/  @!P0 LDG.E.U8 R145, desc[UR26][R44.64] ;  /* 0x0000001a2c918981 */ /* 0x000f62000c1e1100 */
[----:B------:R-:W-:-:S03]  /*3f40*/  PRMT R149, RZ, 0x7610, R149 ;  /* 0x00007610ff957816 */ /* 0x000fc60000000095 */
[----:B------:R0:W4:Y:S01]  /*3f50*/  @!P2 LDG.E.U8 R147, desc[UR26][R126.64] ;  /* 0x0000001a7e93a981 */ /* 0x000122000c1e1100 */
[----:B------:R-:W-:Y:S02]  /*3f60*/  ISETP.GE.AND P2, PT, R86, UR30, PT ;  /* 0x0000001e56007c0c */ /* 0x000fe4000bf46270 */
[----:B------:R-:W-:Y:S01]  /*3f70*/  PRMT R87, RZ, 0x7610, R87 ;  /* 0x00007610ff577816 */ /* 0x000fe20000000057 */
[----:B0-----:R-:W-:Y:S02]  /*3f80*/  @!P1 IMAD.MOV.U32 R126, RZ, RZ, R14 ;  /* 0x000000ffff7e9224 */ /* 0x001fe400078e000e */
[----:B------:R-:W-:Y:S01]  /*3f90*/  @!P1 IMAD.MOV.U32 R127, RZ, RZ, R17 ;  /* 0x000000ffff7f9224 */ /* 0x000fe200078e0011 */
[----:B------:R-:W-:-:S04]  /*3fa0*/  LOP3.LUT R86, R4, 0x2, RZ, 0xfc, !PT ;  /* 0x0000000204567812 */ /* 0x000fc800078efcff */
[----:B------:R0:W5:Y:S01]  /*3fb0*/  @!P1 LDG.E.U8 R149, desc[UR26][R126.64] ;  /* 0x0000001a7e959981 */ /* 0x000162000c1e1100 */
[----:B------:R-:W-:Y:S02]  /*3fc0*/  ISETP.GE.AND P0, PT, R86, UR30, PT ;  /* 0x0000001e56007c0c */ /* 0x000fe4000bf06270 */
[----:B------:R-:W-:Y:S01]  /*3fd0*/  PRMT R86, RZ, 0x7610, R86 ;  /* 0x00007610ff567816 */ /* 0x000fe20000000056 */
[----:B0-----:R-:W-:Y:S02]  /*3fe0*/  @!P3 IMAD.MOV.U32 R126, RZ, RZ, R16 ;  /* 0x000000ffff7eb224 */ /* 0x001fe400078e0010 */
[----:B------:R-:W-:-:S05]  /*3ff0*/  @!P3 IMAD.MOV.U32 R127, RZ, RZ, R19 ;  /* 0x000000ffff7fb224 */ /* 0x000fca00078e0013 */
[----:B------:R0:W5:Y:S01]  /*4000*/  @!P3 LDG.E.U8 R87, desc[UR26][R126.64] ;  /* 0x0000001a7e57b981 */ /* 0x000162000c1e1100 */
[----:B------:R-:W-:Y:S02]  /*4010*/  LOP3.LUT R128, R4, 0xa, RZ, 0xfc, !PT ;  /* 0x0000000a04807812 */ /* 0x000fe400078efcff */
[----:B------:R-:W-:Y:S02]  /*4020*/  PRMT R159, RZ, 0x7610, R159 ;  /* 0x00007610ff9f7816 */ /* 0x000fe4000000009f */
[----:B------:R-:W-:Y:S02]  /*4030*/  ISETP.GE.AND P1, PT, R128, UR30, PT ;  /* 0x0000001e80007c0c */ /* 0x000fe4000bf26270 */
[----:B------:R-:W-:Y:S02]  /*4040*/  PRMT R157, RZ, 0x7610, R157 ;  /* 0x00007610ff9d7816 */ /* 0x000fe4000000009d */
[----:B------:R-:W5:Y:S01]  /*4050*/  @!P0 LDG.E.U8 R159, desc[UR26][R36.64] ;  /* 0x0000001a249f8981 */ /* 0x000f62000c1e1100 */
[----:B0-----:R-:W-:-:S02]  /*4060*/  @!P2 IMAD.MOV.U32 R126, RZ, RZ, R18 ;  /* 0x000000ffff7ea224 */ /* 0x001fc400078e0012 */
[----:B------:R-:W-:-:S05]  /*4070*/  @!P2 IMAD.MOV.U32 R127, RZ, RZ, R35 ;  /* 0x000000ffff7fa224 */ /* 0x000fca00078e0023 */
[----:B------:R0:W5:Y:S01]  /*4080*/  @!P2 LDG.E.U8 R86, desc[UR26][R126.64] ;  /* 0x0000001a7e56a981 */ /* 0x000162000c1e1100 */
[----:B------:R-:W-:-:S03]  /*4090*/  LOP3.LUT R128, R4, 0x12, RZ, 0xfc, !PT ;  /* 0x0000001204807812 */ /* 0x000fc600078efcff */
[----:B------:R-:W5:Y:S01]  /*40a0*/  @!P1 LDG.E.U8 R157, desc[UR26][R38.64] ;  /* 0x0000001a269d9981 */ /* 0x000f62000c1e1100 */
[----:B------:R-:W-:Y:S02]  /*40b0*/  ISETP.GE.AND P2, PT, R128, UR30, PT ;  /* 0x0000001e80007c0c */ /* 0x000fe4000bf46270 */
[----:B0-----:R-:W-:-:S04]  /*40c0*/  LOP3.LUT R126, R4, 0x22, RZ, 0xfc, !PT ;  /* 0x00000022047e7812 */ /* 0x001fc800078efcff */
[----:B------:R-:W-:Y:S02]  /*40d0*/  ISETP.GE.AND P1, PT, R126, UR30, PT ;  /* 0x0000001e7e007c0c */ /* 0x000fe4000bf26270 */
[----:B------:R-:W-:Y:S02]  /*40e0*/  LOP3.LUT R128, R4, 0x1a, RZ, 0xfc, !PT ;  /* 0x0000001a04807812 */ /* 0x000fe400078efcff */
[----:B------:R-:W-:Y:S02]  /*40f0*/  PRMT R164, RZ, 0x7610, R164 ;  /* 0x00007610ffa47816 */ /* 0x000fe400000000a4 */
[----:B------:R-:W-:Y:S02]  /*4100*/  ISETP.GE.AND P0, PT, R128, UR30, PT ;  /* 0x0000001e80007c0c */ /* 0x000fe4000bf06270 */
[----:B------:R-:W-:Y:S02]  /*4110*/  LOP3.LUT R126, R4, 0x4, RZ, 0xfc, !PT ;  /* 0x00000004047e7812 */ /* 0x000fe400078efcff */
[----:B------:R-:W-:-:S03]  /*4120*/  PRMT R155, RZ, 0x7610, R155 ;  /* 0x00007610ff9b7816 */ /* 0x000fc6000000009b */
[----:B------:R-:W5:Y:S01]  /*4130*/  @!P1 LDG.E.U8 R164, desc[UR26][R48.64] ;  /* 0x0000001a30a49981 */ /* 0x000f62000c1e1100 */
[----:B------:R-:W-:Y:S02]  /*4140*/  ISETP.GE.AND P1, PT, R126, UR30, PT ;  /* 0x0000001e7e007c0c */ /* 0x000fe4000bf26270 */
[C---:B------:R-:W-:Y:S01]  /*4150*/  LOP3.LUT R126, R4.reuse, 0x6, RZ, 0xfc, !PT ;  /* 0x00000006047e7812 */ /* 0x040fe200078efcff */
[----:B------:R-:W5:Y:S01]  /*4160*/  @!P2 LDG.E.U8 R155, desc[UR26][R42.64] ;  /* 0x0000001a2a9ba981 */ /* 0x000f62000c1e1100 */
[----:B------:R-:W-:Y:S02]  /*4170*/  PRMT R151, RZ, 0x7610, R151 ;  /* 0x00007610ff977816 */ /* 0x000fe40000000097 */
[----:B------:R-:W-:Y:S02]  /*4180*/  LOP3.LUT R127, R4, 0xc, RZ, 0xfc, !PT ;  /* 0x0000000c047f7812 */ /* 0x000fe400078efcff */
[----:B------:R-:W-:Y:S02]  /*4190*/  ISETP.GE.AND P2, PT, R126, UR30, PT ;  /* 0x0000001e7e007c0c */ /* 0x000fe4000bf46270 */
[----:B------:R-:W-:Y:S01]  /*41a0*/  LOP3.LUT R128, R4, 0x14, RZ, 0xfc, !PT ;  /* 0x0000001404807812 */ /* 0x000fe200078efcff */
[----:B------:R-:W5:Y:S01]  /*41b0*/  @!P0 LDG.E.U8 R151, desc[UR26][R46.64] ;  /* 0x0000001a2e978981 */ /* 0x000f62000c1e1100 */
[----:B------:R-:W-:-:S02]  /*41c0*/  ISETP.GE.AND P3, PT, R127, UR30, PT ;  /* 0x0000001e7f007c0c */ /* 0x000fc4000bf66270 */
[----:B------:R-:W-:Y:S02]  /*41d0*/  LEA.HI R126, R0, 0xe, RZ, 0x1a ;  /* 0x0000000e007e7811 */ /* 0x000fe400078fd0ff */
[----:B------:R-:W-:Y:S02]  /*41e0*/  PRMT R127, RZ, 0x7610, R127 ;  /* 0x00007610ff7f7816 */ /* 0x000fe4000000007f */
[----:B------:R-:W-:Y:S02]  /*41f0*/  ISETP.GE.AND P0, PT, R128, UR30, PT ;  /* 0x0000001e80007c0c */ /* 0x000fe4000bf06270 */
[----:B------:R-:W-:Y:S02]  /*4200*/  LOP3.LUT R128, R4, 0x16, RZ, 0xfc, !PT ;  /* 0x0000001604807812 */ /* 0x000fe400078efcff */
[----:B------:R-:W-:Y:S01]  /*4210*/  ISETP.GE.AND P5, PT, R126, UR30, PT ;  /* 0x0000001e7e007c0c */ /* 0x000fe2000bfa6270 */
[----:B------:R-:W5:Y:S01]  /*4220*/  @!P1 LDG.E.U8 R127, desc[UR26][R54.64] ;  /* 0x0000001a367f9981 */ /* 0x000f62000c1e1100 */
[----:B------:R-:W-:-:S02]  /*4230*/  PRMT R126, RZ, 0x7610, R126 ;  /* 0x00007610ff7e7816 */ /* 0x000fc4000000007e */
[----:B------:R-:W-:Y:S02]  /*4240*/  ISETP.GE.AND P1, PT, R128, UR30, PT ;  /* 0x0000001e80007c0c */ /* 0x000fe4000bf26270 */
[----:B------:R-:W-:Y:S02]  /*4250*/  LOP3.LUT R128, R4, 0x1c, RZ, 0xfc, !PT ;  /* 0x0000001c04807812 */ /* 0x000fe400078efcff */
[----:B------:R-:W-:Y:S01]  /*4260*/  PRMT R129, RZ, 0x7610, R129 ;  /* 0x00007610ff817816 */ /* 0x000fe20000000081 */
[----:B------:R-:W5:Y:S01]  /*4270*/  @!P2 LDG.E.U8 R126, desc[UR26][R82.64] ;  /* 0x0000001a527ea981 */ /* 0x000f62000c1e1100 */
[----:B------:R-:W-:Y:S02]  /*4280*/  LEA.HI R130, R0, 0x1e, RZ, 0x1a ;  /* 0x0000001e00827811 */ /* 0x000fe400078fd0ff */
[----:B------:R-:W-:Y:S02]  /*4290*/  ISETP.GE.AND P2, PT, R128, UR30, PT ;  /* 0x0000001e80007c0c */ /* 0x000fe4000bf46270 */
[----:B------:R-:W-:Y:S01]  /*42a0*/  PRMT R128, RZ, 0x7610, R128 ;  /* 0x00007610ff807816 */ /* 0x000fe20000000080 */
[----:B------:R-:W5:Y:S01]  /*42b0*/  @!P3 LDG.E.U8 R129, desc[UR26][R56.64] ;  /* 0x0000001a3881b981 */ /* 0x000f62000c1e1100 */
[----:B------:R-:W-:-:S02]  /*42c0*/  ISETP.GE.AND P3, PT, R130, UR30, PT ;  /* 0x0000001e82007c0c */ /* 0x000fc4000bf66270 */
[C---:B------:R-:W-:Y:S02]  /*42d0*/  LOP3.LUT R130, R4.reuse, 0x24, RZ, 0xfc, !PT ;  /* 0x0000002404827812 */ /* 0x040fe400078efcff */
[----:B------:R-:W-:Y:S01]  /*42e0*/  PRMT R131, RZ, 0x7610, R131 ;  /* 0x00007610ff837816 */ /* 0x000fe20000000083 */
[----:B------:R-:W5:Y:S01]  /*42f0*/  @!P5 LDG.E.U8 R128, desc[UR26][R76.64] ;  /* 0x0000001a4c80d981 */ /* 0x000f62000c1e1100 */
[----:B------:R-:W-:Y:S02]  /*4300*/  LOP3.LUT R132, R4, 0x26, RZ, 0xfc, !PT ;  /* 0x0000002604847812 */ /* 0x000fe400078efcff */
        /* <DEDUP_REMOVED lines=12> */
[----:B------:R-:W-:Y:S02]  /*43d0*/  LEA.HI R134, R0, 0x2e, RZ, 0x1a ;  /* 0x0000002e00867811 */ /* 0x000fe400078fd0ff */
[----:B------:R-:W5:Y:S02]  /*43e0*/  @!P3 LDG.E.U8 R132, desc[UR26][R80.64] ;  /* 0x0000001a5084b981 */ /* 0x000f64000c1e1100 */
[----:B------:R-:W-:Y:S02]  /*43f0*/  ISETP.GE.AND P3, PT, R134, UR30, PT ;  /* 0x0000001e86007c0c */ /* 0x000fe4000bf66270 */
[----:B------:R-:W-:Y:S02]  /*4400*/  PRMT R134, RZ, 0x7610, R134 ;  /* 0x00007610ff867816 */ /* 0x000fe40000000086 */
[----:B------:R-:W-:Y:S02]  /*4410*/  LOP3.LUT R139, R4, 0x32, RZ, 0xfc, !PT ;  /* 0x00000032048b7812 */ /* 0x000fe400078efcff */
[----:B------:R-:W-:-:S02]  /*4420*/  PRMT R136, RZ, 0x7610, R136 ;  /* 0x00007610ff887816 */ /* 0x000fc40000000088 */
[----:B------:R-:W5:Y:S01]  /*4430*/  @!P0 LDG.E.U8 R134, desc[UR26][R88.64] ;  /* 0x0000001a58868981 */ /* 0x000f62000c1e1100 */
[----:B------:R-:W-:Y:S02]  /*4440*/  ISETP.GE.AND P0, PT, R139, UR30, PT ;  /* 0x0000001e8b007c0c */ /* 0x000fe4000bf06270 */
[C---:B------:R-:W-:Y:S01]  /*4450*/  LOP3.LUT R139, R4.reuse, 0x34, RZ, 0xfc, !PT ;  /* 0x00000034048b7812 */ /* 0x040fe200078efcff */
[----:B------:R-:W5:Y:S01]  /*4460*/  @!P1 LDG.E.U8 R136, desc[UR26][R50.64] ;  /* 0x0000001a32889981 */ /* 0x000f62000c1e1100 */
[----:B------:R-:W-:Y:S02]  /*4470*/  PRMT R140, RZ, 0x7610, R140 ;  /* 0x00007610ff8c7816 */ /* 0x000fe4000000008c */
[----:B------:R-:W-:Y:S02]  /*4480*/  ISETP.GE.AND P1, PT, R139, UR30, PT ;  /* 0x0000001e8b007c0c */ /* 0x000fe4000bf26270 */
[----:B------:R-:W-:-:S05]  /*4490*/  LOP3.LUT R139, R4, 0x36, RZ, 0xfc, !PT ;  /* 0x00000036048b7812 */ /* 0x000fca00078efcff */
[----:B------:R-:W5:Y:S01]  /*44a0*/  @!P0 LDG.E.U8 R140, desc[UR26][R52.64] ;  /* 0x0000001a348c8981 */ /* 0x000f62000c1e1100 */
[----:B------:R-:W-:Y:S02]  /*44b0*/  ISETP.GE.AND P0, PT, R139, UR30, PT ;  /* 0x0000001e8b007c0c */ /* 0x000fe4000bf06270 */
[----:B------:R-:W-:-:S06]  /*44c0*/  PRMT R139, RZ, 0x7610, R139 ;  /* 0x00007610ff8b7816 */ /* 0x000fcc000000008b */
[----:B------:R-:W5:Y:S01]  /*44d0*/  @!P1 LDG.E.U8 R139, desc[UR26][R70.64] ;  /* 0x0000001a468b9981 */ /* 0x000f62000c1e1100 */
[----:B------:R-:W-:Y:S02]  /*44e0*/  ISETP.GE.AND P1, PT, R41, UR30, PT ;  /* 0x0000001e29007c0c */ /* 0x000fe4000bf26270 */
[----:B------:R-:W-:Y:S02]  /*44f0*/  PRMT R142, RZ, 0x7610, R142 ;  /* 0x00007610ff8e7816 */ /* 0x000fe4000000008e */
[----:B------:R-:W-:Y:S02]  /*4500*/  PRMT R144, RZ, 0x7610, R144 ;  /* 0x00007610ff907816 */ /* 0x000fe40000000090 */
[----:B------:R-:W-:Y:S02]  /*4510*/  PRMT R137, RZ, 0x7610, R137 ;  /* 0x00007610ff897816 */ /* 0x000fe40000000089 */
[----:B------:R-:W5:Y:S01]  /*4520*/  @!P0 LDG.E.U8 R142, desc[UR26][R72.64] ;  /* 0x0000001a488e8981 */ /* 0x000f62000c1e1100 */
[----:B------:R-:W-:-:S02]  /*4530*/  ISETP.GE.AND P0, PT, R65, UR30, PT ;  /* 0x0000001e41007c0c */ /* 0x000fc4000bf06270 */
[----:B------:R-:W-:Y:S01]  /*4540*/  LOP3.LUT R141, R0, 0x3f, RZ, 0xc0, !PT ;  /* 0x0000003f008d7812 */ /* 0x000fe200078ec0ff */
[----:B------:R-:W5:Y:S04]  /*4550*/  @!P2 LDG.E.U8 R137, desc[UR26][R68.64] ;  /* 0x0000001a4489a981 */ /* 0x000f68000c1e1100 */
[----:B------:R-:W5:Y:S01]  /*4560*/  @!P1 LDG.E.U8 R144, desc[UR26][R60.64] ;  /* 0x0000001a3c909981 */ /* 0x000f62000c1e1100 */
[----:B------:R-:W-:Y:S02]  /*4570*/  ISETP.GE.AND P1, PT, R64, UR30, PT ;  /* 0x0000001e40007c0c */ /* 0x000fe4000bf26270 */
[----:B------:R-:W-:Y:S02]  /*4580*/  ISETP.GE.AND P2, PT, R141, UR30, PT ;  /* 0x0000001e8d007c0c */ /* 0x000fe4000bf46270 */
[----:B------:R-:W-:-:S02]  /*4590*/  PRMT R135, RZ, 0x7610, R135 ;  /* 0x00007610ff877816 */ /* 0x000fc40000000087 */
[----:B------:R-:W-:Y:S02]  /*45a0*/  PRMT R138, RZ, 0x7610, R138 ;  /* 0x00007610ff8a7816 */ /* 0x000fe4000000008a */
[----:B------:R-:W-:Y:S02]  /*45b0*/  PRMT R141, RZ, 0x7610, R141 ;  /* 0x00007610ff8d7816 */ /* 0x000fe4000000008d */
[----:B------:R-:W-:Y:S01]  /*45c0*/  PRMT R146, RZ, 0x7610, R146 ;  /* 0x00007610ff927816 */ /* 0x000fe20000000092 */
[----:B------:R-:W5:Y:S04]  /*45d0*/  @!P5 LDG.E.U8 R135, desc[UR26][R66.64] ;  /* 0x0000001a4287d981 */ /* 0x000f68000c1e1100 */
[----:B------:R-:W5:Y:S04]  /*45e0*/  @!P3 LDG.E.U8 R138, desc[UR26][R78.64] ;  /* 0x0000001a4e8ab981 */ /* 0x000f68000c1e1100 */
[----:B------:R-:W5:Y:S04]  /*45f0*/  @!P0 LDG.E.U8 R141, desc[UR26][R74.64] ;  /* 0x0000001a4a8d8981 */ /* 0x000f68000c1e1100 */
[----:B------:R-:W5:Y:S01]  /*4600*/  @!P1 LDG.E.U8 R146, desc[UR26][R90.64] ;  /* 0x0000001a5a929981 */ /* 0x000f62000c1e1100 */
[----:B------:R-:W-:Y:S01]  /*4610*/  BAR.SYNC.DEFER_BLOCKING 0x0 ;  /* 0x0000000000007b1d */ /* 0x000fe20000010000 */
[----:B------:R-:W-:-:S02]  /*4620*/  PRMT R153, RZ, 0x7610, R153 ;  /* 0x00007610ff997816 */ /* 0x000fc40000000099 */
[----:B------:R-:W-:Y:S02]  /*4630*/  PRMT R161, RZ, 0x7610, R161 ;  /* 0x00007610ffa17816 */ /* 0x000fe400000000a1 */
[----:B------:R-:W-:Y:S02]  /*4640*/  PRMT R148, RZ, 0x7610, R148 ;  /* 0x00007610ff947816 */ /* 0x000fe40000000094 */
[----:B------:R-:W-:Y:S02]  /*4650*/  PRMT R150, RZ, 0x7610, R150 ;  /* 0x00007610ff967816 */ /* 0x000fe40000000096 */
[----:B------:R-:W-:Y:S02]  /*4660*/  PRMT R152, RZ, 0x7610, R152 ;  /* 0x00007610ff987816 */ /* 0x000fe40000000098 */
[----:B------:R-:W-:Y:S02]  /*4670*/  PRMT R154, RZ, 0x7610, R154 ;  /* 0x00007610ff9a7816 */ /* 0x000fe4000000009a */
[----:B------:R-:W-:-:S02]  /*4680*/  PRMT R156, RZ, 0x7610, R156 ;  /* 0x00007610ff9c7816 */ /* 0x000fc4000000009c */
[----:B------:R-:W-:Y:S01]  /*4690*/  PRMT R158, RZ, 0x7610, R158 ;  /* 0x00007610ff9e7816 */ /* 0x000fe2000000009e */
[----:B------:R-:W5:Y:S04]  /*46a0*/  @!P2 LDG.E.U8 R148, desc[UR26][R92.64] ;  /* 0x0000001a5c94a981 */ /* 0x000f68000c1e1100 */
[----:B--2---:R0:W-:Y:S04]  /*46b0*/  STS.U8 [R5+UR13+0x1000], R160 ;  /* 0x001000a005007988 */ /* 0x0041e8000800000d */
[----:B------:R-:W2:Y:S04]  /*46c0*/  @!P2 LDG.E.U8 R150, desc[UR26][R94.64] ;  /* 0x0000001a5e96a981 */ /* 0x000ea8000c1e1100 */
[----:B------:R-:W2:Y:S01]  /*46d0*/  @!P2 LDG.E.U8 R152, desc[UR26][R96.64] ;  /* 0x0000001a6098a981 */ /* 0x000ea2000c1e1100 */
[----:B0-----:R-:W-:-:S03]  /*46e0*/  PRMT R160, RZ, 0x7610, R160 ;  /* 0x00007610ffa07816 */ /* 0x001fc600000000a0 */
[----:B------:R-:W2:Y:S04]  /*46f0*/  @!P2 LDG.E.U8 R154, desc[UR26][R98.64] ;  /* 0x0000001a629aa981 */ /* 0x000ea8000c1e1100 */
[----:B------:R-:W2:Y:S04]  /*4700*/  @!P2 LDG.E.U8 R156, desc[UR26][R100.64] ;  /* 0x0000001a649ca981 */ /* 0x000ea8000c1e1100 */
[----:B---3--:R-:W-:Y:S04]  /*4710*/  STS.U8 [R5+UR13+0x1200], R162 ;  /* 0x001200a205007988 */ /* 0x008fe8000800000d */
[----:B------:R-:W3:Y:S04]  /*4720*/  @!P2 LDG.E.U8 R158, desc[UR26][R106.64] ;  /* 0x0000001a6a9ea981 */ /* 0x000ee8000c1e1100 */
[----:B------:R-:W3:Y:S04]  /*4730*/  @!P2 LDG.E.U8 R160, desc[UR26][R112.64] ;  /* 0x0000001a70a0a981 */ /* 0x000ee8000c1e1100 */
[----:B----4-:R0:W-:Y:S02]  /*4740*/  STS.U8 [R5+UR13+0x1800], R147 ;  /* 0x0018009305007988 */ /* 0x0101e4000800000d */
[----:B0-----:R-:W-:-:S02]  /*4750*/  PRMT R147, RZ, 0x7610, R147 ;  /* 0x00007610ff937816 */ /* 0x001fc40000000093 */
[----:B-----5:R0:W-:Y:S02]  /*4760*/  STS.U8 [R5+UR13+0x1a00], R149 ;  /* 0x001a009505007988 */ /* 0x0201e4000800000d */
[----:B0-----:R-:W-:Y:S02]  /*4770*/  PRMT R149, RZ, 0x7610, R149 ;  /* 0x00007610ff957816 */ /* 0x001fe40000000095 */
[----:B------:R0:W-:Y:S02]  /*4780*/  STS.U8 [R5+UR13+0x1c00], R87 ;  /* 0x001c005705007988 */ /* 0x0001e4000800000d */
[----:B0-----:R-:W-:Y:S02]  /*4790*/  @!P2 IMAD.MOV.U32 R87, RZ, RZ, R115 ;  /* 0x000000ffff57a224 */ /* 0x001fe400078e0073 */
[----:B------:R0:W-:Y:S02]  /*47a0*/  STS.U8 [R5+UR13+0x1e00], R86 ;  /* 0x001e005605007988 */ /* 0x0001e4000800000d */
[----:B0-----:R-:W-:-:S05]  /*47b0*/  @!P2 IMAD.MOV.U32 R86, RZ, RZ, R114 ;  /* 0x000000ffff56a224 */ /* 0x001fca00078e0072 */
[----:B------:R0:W4:Y:S02]  /*47c0*/  @!P2 LDG.E.U8 R147, desc[UR26][R86.64] ;  /* 0x0000001a5693a981 */ /* 0x000124000c1e1100 */
[----:B0-----:R-:W-:Y:S02]  /*47d0*/  @!P2 IMAD.MOV.U32 R86, RZ, RZ, R120 ;  /* 0x000000ffff56a224 */ /* 0x001fe400078e0078 */
[----:B------:R-:W-:-:S05]  /*47e0*/  @!P2 IMAD.MOV.U32 R87, RZ, RZ, R121 ;  /* 0x000000ffff57a224 */ /* 0x000fca00078e0079 */
[----:B------:R0:W5:Y:S02]  /*47f0*/  @!P2 LDG.E.U8 R149, desc[UR26][R86.64] ;  /* 0x0000001a5695a981 */ /* 0x000164000c1e1100 */
[----:B0-----:R-:W-:Y:S02]  /*4800*/  @!P2 IMAD.MOV.U32 R86, RZ, RZ, R104 ;  /* 0x000000ffff56a224 */ /* 0x001fe400078e0068 */
[----:B------:R-:W-:Y:S01]  /*4810*/  @!P2 IMAD.MOV.U32 R87, RZ, RZ, R105 ;  /* 0x000000ffff57a224 */ /* 0x000fe200078e0069 */
[----:B------:R-:W-:Y:S04]  /*4820*/  STS.U8 [R5+UR13+0x1400], R143 ;  /* 0x0014008f05007988 */ /* 0x000fe8000800000d */
[----:B------:R0:W4:Y:S04]  /*4830*/  @!P2 LDG.E.U8 R153, desc[UR26][R86.64] ;  /* 0x0000001a5699a981 */ /* 0x000128000c1e1100 */
[----:B------:R-:W-:Y:S01]  /*4840*/  STS.U8 [R5+UR13+0x1600], R145 ;  /* 0x0016009105007988 */ /* 0x000fe2000800000d */
[----:B0-----:R-:W-:-:S02]  /*4850*/  @!P2 IMAD.MOV.U32 R86, RZ, RZ, R110 ;  /* 0x000000ffff56a224 */ /* 0x001fc400078e006e */
[----:B------:R-:W-:Y:S01]  /*4860*/  @!P2 IMAD.MOV.U32 R87, RZ, RZ, R111 ;  /* 0x000000ffff57a224 */ /* 0x000fe200078e006f */
[----:B------:R0:W-:Y:S04]  /*4870*/  STS.U8 [R7+UR13+0x1080], R159 ;  /* 0x0010809f07007988 */ /* 0x0001e8000800000d */
[----:B------:R1:W4:Y:S01]  /*4880*/  @!P2 LDG.E.U8 R161, desc[UR26][R86.64] ;  /* 0x0000001a56a1a981 */ /* 0x000322000c1e1100 */
[----:B------:R-:W-:Y:S02]  /*4890*/  PRMT R162, RZ, 0x7610, R162 ;  /* 0x00007610ffa27816 */ /* 0x000fe400000000a2 */
[----:B0-----:R-:W-:Y:S01]  /*48a0*/  PRMT R159, RZ, 0x7610, R159 ;  /* 0x00007610ff9f7816 */ /* 0x001fe2000000009f */
[----:B------:R0:W-:Y:S01]  /*48b0*/  STS.U8 [R7+UR13+0x1280], R157 ;  /* 0x0012809d07007988 */ /* 0x0001e2000800000d */
[----:B-1----:R-:W-:Y:S01]  /*48c0*/  @!P2 IMAD.MOV.U32 R86, RZ, RZ, R116 ;  /* 0x000000ffff56a224 */ /* 0x002fe200078e0074 */
[----:B------:R-:W-:Y:S01]  /*48d0*/  PRMT R143, RZ, 0x7610, R143 ;  /* 0x00007610ff8f7816 */ /* 0x000fe2000000008f */
[----:B------:R-:W-:Y:S01]  /*48e0*/  @!P2 IMAD.MOV.U32 R87, RZ, RZ, R117 ;  /* 0x000000ffff57a224 */ /* 0x000fe200078e0075 */
[----:B------:R-:W-:Y:S01]  /*48f0*/  PRMT R145, RZ, 0x7610, R145 ;  /* 0x00007610ff917816 */ /* 0x000fe20000000091 */
[----:B------:R-:W4:Y:S01]  /*4900*/  @!P2 LDG.E.U8 R162, desc[UR26][R118.64] ;  /* 0x0000001a76a2a981 */ /* 0x000f22000c1e1100 */
[----:B0-----:R-:W-:-:S03]  /*4910*/  PRMT R157, RZ, 0x7610, R157 ;  /* 0x00007610ff9d7816 */ /* 0x001fc6000000009d */
[----:B------:R0:W5:Y:S04]  /*4920*/  @!P2 LDG.E.U8 R159, desc[UR26][R86.64] ;  /* 0x0000001a569fa981 */ /* 0x000168000c1e1100 */
[----:B------:R-:W5:Y:S04]  /*4930*/  @!P2 LDG.E.U8 R143, desc[UR26][R102.64] ;  /* 0x0000001a668fa981 */ /* 0x000f68000c1e1100 */
[----:B------:R-:W5:Y:S01]  /*4940*/  @!P2 LDG.E.U8 R145, desc[UR26][R108.64] ;  /* 0x0000001a6c91a981 */ /* 0x000f62000c1e1100 */
[----:B0-----:R-:W-:Y:S02]  /*4950*/  @!P2 IMAD.MOV.U32 R86, RZ, RZ, R122 ;  /* 0x000000ffff56a224 */ /* 0x001fe400078e007a */
[----:B------:R-:W-:-:S05]  /*4960*/  @!P2 IMAD.MOV.U32 R87, RZ, RZ, R123 ;  /* 0x000000ffff57a224 */ /* 0x000fca00078e007b */
[----:B------:R-:W5:Y:S04]  /*4970*/  @!P2 LDG.E.U8 R157, desc[UR26][R86.64] ;  /* 0x0000001a569da981 */ /* 0x000f68000c1e1100 */
        /* <DEDUP_REMOVED lines=23> */
[----:B--2---:R0:W-:Y:S04]  /*4af0*/  STS.U8 [R5+UR13+0x2a00], R150 ;  /* 0x002a009605007988 */ /* 0x0041e8000800000d */
[----:B------:R0:W-:Y:S04]  /*4b00*/  STS.U8 [R5+UR13+0x2c00], R152 ;  /* 0x002c009805007988 */ /* 0x0001e8000800000d */
[----:B------:R0:W-:Y:S04]  /*4b10*/  STS.U8 [R5+UR13+0x2e00], R154 ;  /* 0x002e009a05007988 */ /* 0x0001e8000800000d */
[----:B------:R0:W-:Y:S04]  /*4b20*/  STS.U8 [R7+UR13+0x2880], R156 ;  /* 0x0028809c07007988 */ /* 0x0001e8000800000d */
[----:B---3--:R0:W-:Y:S04]  /*4b30*/  STS.U8 [R7+UR13+0x2a80], R158 ;  /* 0x002a809e07007988 */ /* 0x0081e8000800000d */
[----:B------:R0:W-:Y:S01]  /*4b40*/  STS.U8 [R7+UR13+0x2c80], R160 ;  /* 0x002c80a007007988 */ /* 0x0001e2000800000d */
[----:B------:R-:W-:Y:S01]  /*4b50*/  ULEA UR10, UR31, UR13, 0x3 ;  /* 0x0000000d1f0a7291 */ /* 0x000fe2000f8e18ff */
[----:B------:R-:W-:-:S03]  /*4b60*/  UMOV UR4, UR5 ;  /* 0x0000000500047c82 */ /* 0x000fc60008000000 */
[----:B------:R-:W-:Y:S01]  /*4b70*/  UIADD3 UR10, UPT, UPT, UR10, 0x3000, URZ ;  /* 0x000030000a0a7890 */ /* 0x000fe2000fffe0ff */
[----:B----4-:R0:W-:Y:S04]  /*4b80*/  STS.U8 [R7+UR13+0x2e80], R162 ;  /* 0x002e80a207007988 */ /* 0x0101e8000800000d */
[----:B------:R0:W-:Y:S04]  /*4b90*/  STS.U8 [R124+UR13+0x2d00], R147 ;  /* 0x002d00937c007988 */ /* 0x0001e8000800000d */
[----:B-----5:R0:W-:Y:S04]  /*4ba0*/  STS.U8 [R124+UR13+0x2900], R143 ;  /* 0x0029008f7c007988 */ /* 0x0201e8000800000d */
        /* <DEDUP_REMOVED lines=10> */
[----:B------:R-:W-:Y:S01]  /*4c50*/  UMOV UR20, UR6 ;  /* 0x0000000600147c82 */ /* 0x000fe20008000000 */
[----:B------:R-:W-:Y:S01]  /*4c60*/  UMOV UR21, 0x80004020 ;  /* 0x8000402000157882 */ /* 0x000fe20000000000 */
[----:B------:R-:W-:Y:S01]  /*4c70*/  UMOV UR22, UR8 ;  /* 0x0000000800167c82 */ /* 0x000fe20008000000 */
[----:B------:R-:W-:Y:S01]  /*4c80*/  UMOV UR23, 0x80004020 ;  /* 0x8000402000177882 */ /* 0x000fe20000000000 */
[----:B------:R-:W-:Y:S01]  /*4c90*/  UMOV UR24, 0x0 ;  /* 0x0000000000187882 */ /* 0x000fe20000000000 */
[----:B------:R-:W-:Y:S01]  /*4ca0*/  UMOV UR25, 0x4088010 ;  /* 0x0408801000197882 */ /* 0x000fe20000000000 */
[----:B------:R-:W-:Y:S01]  /*4cb0*/  UMOV UR11, URZ ;  /* 0x000000ff000b7c82 */ /* 0x000fe20008000000 */
[----:B------:R-:W-:Y:S01]  /*4cc0*/  UMOV UR34, 0x0 ;  /* 0x0000000000227882 */ /* 0x000fe20000000000 */
[----:B------:R-:W-:Y:S01]  /*4cd0*/  UMOV UR35, 0x4088010 ;  /* 0x0408801000237882 */ /* 0x000fe20000000000 */
[----:B------:R1:W-:Y:S01]  /*4ce0*/  UTCQMMA gdesc[UR20], gdesc[UR22], tmem[UR12], tmem[UR24], idesc[UR25], UPT ;  /* 0x00ff1816140075ea */ /* 0x0003e2000b80030c */
[----:B------:R-:W-:Y:S01]  /*4cf0*/  UMOV UR5, UR10 ;  /* 0x0000000a00057c82 */ /* 0x000fe20008000000 */
[----:B------:R1:W-:Y:S01]  /*4d00*/  UTCQMMA gdesc[UR16], gdesc[UR18], tmem[UR12], tmem[UR34], idesc[UR35], UPT ;  /* 0x00ff2212100075ea */ /* 0x0003e2000b80030c */
[----:B------:R1:W-:Y:S01]  /*4d10*/  UTCBAR [UR5], URZ ;  /* 0x000000ff050073e9 */ /* 0x0003e200080000ff */
[----:B------:R-:W-:-:S02]  /*4d20*/  NOP ;  /* 0x0000000000007918 */ /* 0x000fc40000000000 */
.L_x_9:
[----:B------:R-:W-:Y:S01]  /*4d30*/  UIADD3 UR31, UPT, UPT, UR31, 0x1, URZ ;  /* 0x000000011f1f7890 */ /* 0x000fe2000fffe0ff */
[----:B------:R-:W-:Y:S01]  /*4d40*/  IMAD.U32 R86, RZ, RZ, UR4 ;  /* 0x00000004ff567e24 */ /* 0x000fe2000f8e00ff */
[----:B------:R-:W-:Y:S02]  /*4d50*/  UIADD3 UR29, UPT, UPT, UR29, -0x1, URZ ;  /* 0xffffffff1d1d7890 */ /* 0x000fe4000fffe0ff */
[----:B------:R-:W-:Y:S02]  /*4d60*/  UISETP.GT.AND UP2, UPT, UR31, 0x1, UPT ;  /* 0x000000011f00788c */ /* 0x000fe4000bf44270 */
[----:B------:R-:W-:Y:S02]  /*4d70*/  UIADD3 UR30, UPT, UPT, UR30, -0x40, URZ ;  /* 0xffffffc01e1e7890 */ /* 0x000fe4000fffe0ff */
[----:B-1----:R-:W-:Y:S02]  /*4d80*/  USEL UR5, URZ, 0x1, !UP2 ;  /* 0x00000001ff057887 */ /* 0x002fe4000d000000 */
[----:B------:R-:W-:-:S02]  /*4d90*/  USEL UR31, UR31, URZ, !UP2 ;  /* 0x000000ff1f1f7287 */ /* 0x000fc4000d000000 */
[----:B------:R-:W-:Y:S02]  /*4da0*/  UISETP.NE.U32.AND UP2, UPT, UR29, URZ, UPT ;  /* 0x000000ff1d00728c */ /* 0x000fe4000bf45070 */
[----:B------:R-:W-:-:S07]  /*4db0*/  ULOP3.LUT UR5, UR4, UR5, URZ, 0x3c, !UPT ;  /* 0x0000000504057292 */ /* 0x000fce000f8e3cff */
[----:B------:R-:W-:Y:S05]  /*4dc0*/  BRA.U UP2, `(.L_x_10) ;  /* 0xffffffe902507547 */ /* 0x000fea000b83ffff */
.L_x_7:
[----:B------:R-:W-:-:S09]  /*4dd0*/  UISETP.GE.AND UP1, UPT, UR32, 0x40, UPT ;  /* 0x000000402000788c */ /* 0x000fd2000bf26270 */
[----:B------:R-:W-:Y:S05]  /*4de0*/  BRA.U !UP1, `(.L_x_11) ;  /* 0x0000000109107547 */ /* 0x000fea000b800000 */
[----:B------:R-:W-:-:S06]  /*4df0*/  USHF.L.U32 UR4, UR4, 0x1f, URZ ;  /* 0x0000001f04047899 */ /* 0x000fcc00080006ff */
[----:B------:R-:W-:-:S04]  /*4e00*/  IMAD.U32 R4, RZ, RZ, UR4 ;  /* 0x00000004ff047e24 */ /* 0x000fc8000f8e00ff */
[----:B------:R-:W1:Y:S02]  /*4e10*/  SYNCS.PHASECHK.TRANS64.TRYWAIT P0, [UR10], R4 ;  /* 0x00000004ff0075a7 */ /* 0x000e64000800110a */
[----:B-1----:R-:W-:Y:S05]  /*4e20*/  @!P0 BRA `(.L_x_12) ;  /* 0x0000000c00788947 */ /* 0x002fea0003800000 */
.L_x_11:
[----:B------:R-:W-:Y:S01]  /*4e30*/  BAR.SYNC.DEFER_BLOCKING 0x0 ;  /* 0x0000000000007b1d */ /* 0x000fe20000010000 */
[C---:B------:R-:W-:Y:S01]  /*4e40*/  IMAD.SHL.U32 R35, R0.reuse, 0x20, RZ ;  /* 0x0000002000237824 */ /* 0x040fe200078e00ff */
[--C-:B------:R-:W-:Y:S01]  /*4e50*/  SHF.R.S32.HI R39, RZ, 0x5, R0.reuse ;  /* 0x00000005ff277819 */ /* 0x100fe20000011400 */
[C---:B------:R-:W-:Y:S01]  /*4e60*/  IMAD.SHL.U32 R36, R0.reuse, 0x10, RZ ;  /* 0x0000001000247824 */ /* 0x040fe200078e00ff */
[----:B------:R-:W-:Y:S01]  /*4e70*/  SHF.R.S32.HI R41, RZ, 0x2, R0 ;  /* 0x00000002ff297819 */ /* 0x000fe20000011400 */
[----:B------:R-:W-:Y:S01]  /*4e80*/  IMAD.SHL.U32 R40, R0, 0x4, RZ ;  /* 0x0000000400287824 */ /* 0x000fe200078e00ff */
[----:B------:R-:W-:Y:S01]  /*4e90*/  LOP3.LUT R35, R35, 0x300, RZ, 0xc0, !PT ;  /* 0x0000030023237812 */ /* 0x000fe200078ec0ff */
[----:B------:R-:W1:Y:S01]  /*4ea0*/  LDCU UR4, c[0x0][0x3b4] ;  /* 0x00007680ff0477ac */ /* 0x000e620008000800 */
[----:B------:R-:W-:Y:S02]  /*4eb0*/  LOP3.LUT R37, R36, 0x30, RZ, 0xc0, !PT ;  /* 0x0000003024257812 */ /* 0x000fe400078ec0ff */
[----:B------:R-:W-:Y:S01]  /*4ec0*/  LOP3.LUT R38, R35, 0x70, R36, 0xf8, !PT ;  /* 0x0000007023267812 */ /* 0x000fe200078ef824 */
[----:B------:R-:W-:Y:S01]  /*4ed0*/  IMAD.SHL.U32 R36, R0, 0x2, RZ ;  /* 0x0000000200247824 */ /* 0x000fe200078e00ff */
[----:B------:R-:W-:Y:S01]  /*4ee0*/  SGXT R35, R39, 0x1 ;  /* 0x000000012723781a */ /* 0x000fe20000000200 */
[----:B------:R-:W2:Y:S01]  /*4ef0*/  LDCU.128 UR8, c[0x0][0x390] ;  /* 0x00007200ff0877ac */ /* 0x000ea20008000c00 */
[----:B------:R-:W-:Y:S01]  /*4f00*/  LOP3.LUT R40, R37, 0x1c0, R40, 0xf8, !PT ;  /* 0x000001c025287812 */ /* 0x000fe200078ef828 */
[----:B------:R-:W3:Y:S01]  /*4f10*/  LDC R39, c[0x0][0x3b8] ;  /* 0x0000ee00ff277b82 */ /* 0x000ee20000000800 */
[----:B------:R-:W-:-:S02]  /*4f20*/  LOP3.LUT R35, R38, 0x840, R35, 0x78, !PT ;  /* 0x0000084026237812 */ /* 0x000fc400078e7823 */
[----:B------:R-:W-:Y:S02]  /*4f30*/  LOP3.LUT R36, R36, 0x80, RZ, 0xc0, !PT ;  /* 0x0000008024247812 */ /* 0x000fe400078ec0ff */
[----:B------:R-:W-:Y:S02]  /*4f40*/  SGXT R37, R41, 0x1 ;  /* 0x000000012925781a */ /* 0x000fe40000000200 */
[----:B------:R-:W-:Y:S01]  /*4f50*/  IADD3 R35, PT, PT, R35, UR13, R36 ;  /* 0x0000000d23237c10 */ /* 0x000fe2000fffe024 */
[----:B------:R-:W4:Y:S02]  /*4f60*/  @!P4 SYNCS.CCTL.IV [UR13+0x3000] ;  /* 0x00300000ff00c9b1 */ /* 0x000f24000800000d */
[----:B----4-:R-:W-:Y:S01]  /*4f70*/  BAR.SYNC.DEFER_BLOCKING 0x0 ;  /* 0x0000000000007b1d */ /* 0x010fe20000010000 */
[----:B------:R-:W-:Y:S02]  /*4f80*/  LOP3.LUT R37, R40, 0x840, R37, 0x78, !PT ;  /* 0x0000084028257812 */ /* 0x000fe400078e7825 */
[----:B--2---:R-:W-:-:S03]  /*4f90*/  ISETP.GE.AND P0, PT, R28, UR10, PT ;  /* 0x0000000a1c007c0c */ /* 0x004fc6000bf06270 */
[----:B0-----:R-:W-:Y:S01]  /*4fa0*/  LDTM.16dp32bit_t0_t15.x16 R4, tmem[UR14] ;  /* 0x0000000e000479ee */ /* 0x001fe20008a00000 */
[----:B------:R-:W0:Y:S01]  /*4fb0*/  LDTM.16dp32bit_t16_t31.x16 R4, tmem[UR14+0x10] ;  /* 0x0000100e000479ee */ /* 0x000e220008a20000 */
[----:B------:R-:W-:Y:S02]  /*4fc0*/  ISETP.LT.AND P5, PT, R2, UR11, !P0 ;  /* 0x0000000b02007c0c */ /* 0x000fe4000c7a1270 */
[----:B------:R-:W-:Y:S02]  /*4fd0*/  ISETP.LT.AND P3, PT, R20, UR11, !P0 ;  /* 0x0000000b14007c0c */ /* 0x000fe4000c761270 */
[----:B------:R-:W-:Y:S01]  /*4fe0*/  ISETP.LT.AND P2, PT, R21, UR11, !P0 ;  /* 0x0000000b15007c0c */ /* 0x000fe2000c741270 */
[----:B------:R-:W2:Y:S01]  /*4ff0*/  @!P4 SYNCS.CCTL.IV [UR13+0x3008] ;  /* 0x00300800ff00c9b1 */ /* 0x000ea2000800000d */
[----:B------:R-:W-:Y:S01]  /*5000*/  NOP ;  /* 0x0000000000007918 */ /* 0x000fe20000000000 */
[----:B------:R-:W-:Y:S02]  /*5010*/  ISETP.LT.AND P4, PT, R3, UR11, !P0 ;  /* 0x0000000b03007c0c */ /* 0x000fe4000c781270 */
[----:B0-----:R-:W-:-:S02]  /*5020*/  F2FP.SATFINITE.E4M3.F32.PACK_AB_MERGE_C R4, R5, R4, RZ ;  /* 0x000000040504723e */ /* 0x001fc400048070ff */
[----:B------:R-:W-:Y:S02]  /*5030*/  F2FP.SATFINITE.E4M3.F32.PACK_AB_MERGE_C R8, R9, R8, RZ ;  /* 0x000000080908723e */ /* 0x000fe400048070ff */
[----:B------:R-:W-:Y:S02]  /*5040*/  F2FP.SATFINITE.E4M3.F32.PACK_AB_MERGE_C R6, R7, R6, RZ ;  /* 0x000000060706723e */ /* 0x000fe400048070ff */
[----:B------:R-:W-:Y:S02]  /*5050*/  LOP3.LUT R7, R4, 0xffff, RZ, 0xc0, !PT ;  /* 0x0000ffff04077812 */ /* 0x000fe400078ec0ff */
[----:B------:R-:W-:Y:S02]  /*5060*/  LOP3.LUT R9, R8, 0xffff, RZ, 0xc0, !PT ;  /* 0x0000ffff08097812 */ /* 0x000fe400078ec0ff */
[----:B------:R-:W-:Y:S02]  /*5070*/  LOP3.LUT R6, R6, 0xffff, RZ, 0xc0, !PT ;  /* 0x0000ffff06067812 */ /* 0x000fe400078ec0ff */
[----:B------:R-:W-:-:S02]  /*5080*/  F2FP.SATFINITE.E4M3.F32.PACK_AB_MERGE_C R12, R13, R12, RZ ;  /* 0x0000000c0d0c723e */ /* 0x000fc400048070ff */
[----:B------:R-:W-:Y:S02]  /*5090*/  F2FP.SATFINITE.E4M3.F32.PACK_AB_MERGE_C R14, R15, R14, RZ ;  /* 0x0000000e0f0e723e */ /* 0x000fe400048070ff */
[----:B------:R-:W-:Y:S02]  /*50a0*/  F2FP.SATFINITE.E4M3.F32.PACK_AB_MERGE_C R16, R17, R16, RZ ;  /* 0x000000101110723e */ /* 0x000fe400048070ff */
[----:B------:R-:W-:Y:S02]  /*50b0*/  PRMT R4, R9, 0x3340, R0 ;  /* 0x0000334009047816 */ /* 0x000fe40000000000 */
[----:B------:R-:W-:Y:S02]  /*50c0*/  PRMT R5, R7, 0x3340, R6 ;  /* 0x0000334007057816 */ /* 0x000fe40000000006 */
[----:B------:R-:W-:Y:S02]  /*50d0*/  F2FP.SATFINITE.E4M3.F32.PACK_AB_MERGE_C R10, R11, R10, RZ ;  /* 0x0000000a0b0a723e */ /* 0x000fe400048070ff */
[----:B------:R-:W-:-:S02]  /*50e0*/  LOP3.LUT R12, R12, 0xffff, RZ, 0xc0, !PT ;  /* 0x0000ffff0c0c7812 */ /* 0x000fc400078ec0ff */
[----:B------:R-:W-:Y:S02]  /*50f0*/  LOP3.LUT R15, R14, 0xffff, RZ, 0xc0, !PT ;  /* 0x0000ffff0e0f7812 */ /* 0x000fe400078ec0ff */
[----:B------:R-:W-:Y:S02]  /*5100*/  LOP3.LUT R17, R16, 0xffff, RZ, 0xc0, !PT ;  /* 0x0000ffff10117812 */ /* 0x000fe400078ec0ff */
[----:B------:R-:W-:Y:S02]  /*5110*/  PRMT R11, R5, 0x5410, R4 ;  /* 0x00005410050b7816 */ /* 0x000fe40000000004 */
[----:B------:R-:W-:Y:S02]  /*5120*/  SHF.R.U32.HI R5, RZ, 0x8, R6 ;  /* 0x00000008ff057819 */ /* 0x000fe40000011606 */
[----:B------:R-:W-:Y:S02]  /*5130*/  SHF.R.U32.HI R4, RZ, 0x8, R7 ;  /* 0x00000008ff047819 */ /* 0x000fe40000011607 */
[----:B------:R-:W-:-:S02]  /*5140*/  SHF.R.U32.HI R6, RZ, 0x8, R9 ;  /* 0x00000008ff067819 */ /* 0x000fc40000011609 */
[----:B------:R-:W-:Y:S02]  /*5150*/  SHF.R.U32.HI R7, RZ, 0x8, R12 ;  /* 0x00000008ff077819 */ /* 0x000fe4000001160c */
[----:B------:R-:W-:Y:S02]  /*5160*/  SHF.R.U32.HI R8, RZ, 0x8, R15 ;  /* 0x00000008ff087819 */ /* 0x000fe4000001160f */
[----:B------:R-:W-:Y:S02]  /*5170*/  SHF.R.U32.HI R9, RZ, 0x8, R17 ;  /* 0x00000008ff097819 */ /* 0x000fe40000011611 */
[----:B------:R-:W-:Y:S02]  /*5180*/  LOP3.LUT R4, R4, 0xffff, RZ, 0xc0, !PT ;  /* 0x0000ffff04047812 */ /* 0x000fe400078ec0ff */
[----:B------:R-:W-:Y:S02]  /*5190*/  LOP3.LUT R5, R5, 0xffff, RZ, 0xc0, !PT ;  /* 0x0000ffff05057812 */ /* 0x000fe400078ec0ff */
[----:B------:R-:W-:-:S02]  /*51a0*/  LOP3.LUT R6, R6, 0xffff, RZ, 0xc0, !PT ;  /* 0x0000ffff06067812 */ /* 0x000fc400078ec0ff */
[----:B------:R-:W-:Y:S02]  /*51b0*/  LOP3.LUT R7, R7, 0xffff, RZ, 0xc0, !PT ;  /* 0x0000ffff07077812 */ /* 0x000fe400078ec0ff */
[----:B------:R-:W-:Y:S02]  /*51c0*/  LOP3.LUT R8, R8, 0xffff, RZ, 0xc0, !PT ;  /* 0x0000ffff08087812 */ /* 0x000fe400078ec0ff */
[----:B------:R-:W-:Y:S02]  /*51d0*/  LOP3.LUT R9, R9, 0xffff, RZ, 0xc0, !PT ;  /* 0x0000ffff09097812 */ /* 0x000fe400078ec0ff */
[----:B------:R-:W-:Y:S02]  /*51e0*/  PRMT R13, R12, 0x3340, R15 ;  /* 0x000033400c0d7816 */ /* 0x000fe4000000000f */
[----:B------:R-:W-:Y:S02]  /*51f0*/  F2FP.SATFINITE.E4M3.F32.PACK_AB_MERGE_C R18, R19, R18, RZ ;  /* 0x000000121312723e */ /* 0x000fe400048070ff */
[----:B------:R-:W-:-:S02]  /*5200*/  PRMT R12, R17, 0x3340, R0 ;  /* 0x00003340110c7816 */ /* 0x000fc40000000000 */
[----:B------:R-:W-:Y:S02]  /*5210*/  PRMT R5, R4, 0x3340, R5 ;  /* 0x0000334004057816 */ /* 0x000fe40000000005 */
[----:B------:R-:W-:Y:S02]  /*5220*/  PRMT R6, R6, 0x3340, R1 ;  /* 0x0000334006067816 */ /* 0x000fe40000000001 */
[----:B------:R-:W-:Y:S02]  /*5230*/  PRMT R8, R7, 0x3340, R8 ;  /* 0x0000334007087816 */ /* 0x000fe40000000008 */
[----:B------:R-:W-:Y:S01]  /*5240*/  PRMT R9, R9, 0x3340, R0 ;  /* 0x0000334009097816 */ /* 0x000fe20000000000 */
[----:B------:R-:W-:Y:S01]  /*5250*/  IMAD.SHL.U32 R0, R0, 0x40, RZ ;  /* 0x0000004000007824 */ /* 0x000fe200078e00ff */
[----:B------:R-:W-:Y:S02]  /*5260*/  PRMT R7, R13, 0x5410, R12 ;  /* 0x000054100d077816 */ /* 0x000fe4000000000c */
[----:B------:R-:W-:-:S02]  /*5270*/  PRMT R5, R5, 0x5410, R6 ;  /* 0x0000541005057816 */ /* 0x000fc40000000006 */
[----:B------:R-:W-:Y:S02]  /*5280*/  LOP3.LUT R10, R10, 0xffff, RZ, 0xc0, !PT ;  /* 0x0000ffff0a0a7812 */ /* 0x000fe400078ec0ff */
[----:B------:R-:W-:Y:S02]  /*5290*/  PRMT R9, R8, 0x5410, R9 ;  /* 0x0000541008097816 */ /* 0x000fe40000000009 */
[----:B------:R-:W-:Y:S02]  /*52a0*/  LOP3.LUT R18, R18, 0xffff, RZ, 0xc0, !PT ;  /* 0x0000ffff12127812 */ /* 0x000fe400078ec0ff */
[--C-:B------:R-:W-:Y:S02]  /*52b0*/  PRMT R12, R11, 0x4210, R10.reuse ;  /* 0x000042100b0c7816 */ /* 0x100fe4000000000a */
[----:B------:R-:W-:Y:S02]  /*52c0*/  PRMT R13, R5, 0x5210, R10 ;  /* 0x00005210050d7816 */ /* 0x000fe4000000000a */
[----:B------:R-:W-:-:S02]  /*52d0*/  PRMT R14, R7, 0x4210, R18 ;  /* 0x00004210070e7816 */ /* 0x000fc40000000012 */
[----:B------:R-:W-:Y:S01]  /*52e0*/  PRMT R15, R9, 0x5210, R18 ;  /* 0x00005210090f7816 */ /* 0x000fe20000000012 */
[----:B---3--:R-:W-:Y:S01]  /*52f0*/  IMAD R9, R2, R39, RZ ;  /* 0x0000002702097224 */ /* 0x008fe200078e02ff */
[----:B------:R-:W-:-:S03]  /*5300*/  LOP3.LUT R0, R0, 0x200, RZ, 0xc0, !PT ;  /* 0x0000020000007812 */ /* 0x000fc600078ec0ff */
[----:B--2---:R0:W-:Y:S01]  /*5310*/  STSM.16.M88.4 [R35], R12 ;  /* 0x0000000c23007844 */ /* 0x0041e20000000200 */
[----:B------:R-:W-:Y:S01]  /*5320*/  IADD3 R4, PT, PT, R37, UR13, R0 ;  /* 0x0000000d25047c10 */ /* 0x000fe2000fffe000 */
[----:B-1----:R-:W-:Y:S01]  /*5330*/  IMAD R0, R28, UR4, RZ ;  /* 0x000000041c007c24 */ /* 0x002fe2000f8e02ff */
[----:B------:R-:W-:Y:S01]  /*5340*/  BAR.SYNC.DEFER_BLOCKING 0x0 ;  /* 0x0000000000007b1d */ /* 0x000fe20000010000 */
[----:B------:R-:W-:-:S03]  /*5350*/  IMAD R10, R39, 0x2, R9 ;  /* 0x00000002270a7824 */ /* 0x000fc600078e0209 */
[----:B------:R-:W-:-:S04]  /*5360*/  IADD3 R37, P1, PT, R0, UR8, RZ ;  /* 0x0000000800257c10 */ /* 0x000fc8000ff3e0ff */
[-C--:B------:R-:W-:Y:S02]  /*5370*/  IADD3 R8, P6, PT, R10, R37.reuse, RZ ;  /* 0x000000250a087210 */ /* 0x080fe40007fde0ff */
[----:B0-----:R-:W-:Y:S01]  /*5380*/  LEA.HI.X.SX32 R35, R0, UR9, 0x1, P1 ;  /* 0x0000000900237c11 */ /* 0x001fe200088f0eff */
[----:B------:R-:W-:Y:S01]  /*5390*/  IMAD R0, R39, 0x2, R10 ;  /* 0x0000000227007824 */ /* 0x000fe200078e020a */
[----:B------:R-:W-:-:S03]  /*53a0*/  IADD3 R2, P1, PT, R9, R37, RZ ;  /* 0x0000002509027210 */ /* 0x000fc60007f3e0ff */
[----:B------:R-:W-:Y:S01]  /*53b0*/  IMAD R13, R39, 0x2, R0 ;  /* 0x00000002270d7824 */ /* 0x000fe200078e0200 */
[-C--:B------:R-:W-:Y:S02]  /*53c0*/  LEA.HI.X.SX32 R3, R9, R35.reuse, 0x1, P1 ;  /* 0x0000002309037211 */ /* 0x080fe400008f0eff */
[----:B------:R-:W-:Y:S02]  /*53d0*/  LEA.HI.X.SX32 R9, R10, R35, 0x1, P6 ;  /* 0x000000230a097211 */ /* 0x000fe400030f0eff */
[----:B------:R-:W-:Y:S01]  /*53e0*/  IADD3 R10, P6, PT, R0, R37, RZ ;  /* 0x00000025000a7210 */ /* 0x000fe20007fde0ff */
[----:B------:R-:W0:Y:S01]  /*53f0*/  LDSM.16.M88.4 R4, [R4] ;  /* 0x000000000404783b */ /* 0x000e220000000200 */
[----:B------:R-:W-:Y:S02]  /*5400*/  ISETP.LT.AND P1, PT, R22, UR11, !P0 ;  /* 0x0000000b16007c0c */ /* 0x000fe4000c721270 */
[----:B------:R-:W-:Y:S01]  /*5410*/  LEA.HI.X.SX32 R11, R0, R35, 0x1, P6 ;  /* 0x00000023000b7211 */ /* 0x000fe200030f0eff */
[----:B------:R-:W-:Y:S01]  /*5420*/  IMAD R0, R39, 0x2, R13 ;  /* 0x0000000227007824 */ /* 0x000fe200078e020d */
[----:B------:R-:W-:-:S04]  /*5430*/  IADD3 R12, P6, PT, R13, R37, RZ ;  /* 0x000000250d0c7210 */ /* 0x000fc80007fde0ff */
[----:B------:R-:W-:Y:S02]  /*5440*/  LEA.HI.X.SX32 R13, R13, R35, 0x1, P6 ;  /* 0x000000230d0d7211 */ /* 0x000fe400030f0eff */
[C---:B0-----:R-:W-:Y:S02]  /*5450*/  PRMT R15, R4.reuse, 0x7770, RZ ;  /* 0x00007770040f7816 */ /* 0x041fe400000000ff */
[C---:B------:R-:W-:Y:S02]  /*5460*/  PRMT R17, R4.reuse, 0x7771, RZ ;  /* 0x0000777104117816 */ /* 0x040fe400000000ff */
[----:B------:R-:W-:Y:S01]  /*5470*/  PRMT R19, R4, 0x7772, RZ ;  /* 0x0000777204137816 */ /* 0x000fe200000000ff */
[----:B------:R0:W-:Y:S01]  /*5480*/  @P5 STG.E.U8 desc[UR26][R2.64], R15 ;  /* 0x0000000f02005986 */ /* 0x0001e2000c10111a */
[----:B------:R-:W-:Y:S02]  /*5490*/  ISETP.LT.AND P5, PT, R23, UR11, !P0 ;  /* 0x0000000b17007c0c */ /* 0x000fe4000c7a1270 */
[----:B------:R-:W-:Y:S01]  /*54a0*/  PRMT R21, R6, 0x7771, RZ ;  /* 0x0000777106157816 */ /* 0x000fe200000000ff */
[----:B------:R1:W-:Y:S01]  /*54b0*/  @P4 STG.E.U8 desc[UR26][R8.64], R17 ;  /* 0x0000001108004986 */ /* 0x0003e2000c10111a */
[----:B------:R-:W-:-:S02]  /*54c0*/  ISETP.LT.AND P4, PT, R24, UR11, !P0 ;  /* 0x0000000b18007c0c */ /* 0x000fc4000c781270 */
[----:B------:R-:W-:Y:S01]  /*54d0*/  PRMT R23, R7, 0x7771, RZ ;  /* 0x0000777107177816 */ /* 0x000fe200000000ff */
[----:B------:R2:W-:Y:S01]  /*54e0*/  @P3 STG.E.U8 desc[UR26][R10.64], R19 ;  /* 0x000000130a003986 */ /* 0x0005e2000c10111a */
[----:B------:R-:W-:Y:S02]  /*54f0*/  ISETP.LT.AND P3, PT, R25, UR11, !P0 ;  /* 0x0000000b19007c0c */ /* 0x000fe4000c761270 */
[----:B------:R-:W-:Y:S02]  /*5500*/  PRMT R25, R7, 0x7772, RZ ;  /* 0x0000777207197816 */ /* 0x000fe400000000ff */
[----:B0-----:R-:W-:Y:S01]  /*5510*/  PRMT R15, R4, 0x7773, RZ ;  /* 0x00007773040f7816 */ /* 0x001fe200000000ff */
[----:B------:R-:W-:Y:S01]  /*5520*/  IMAD R4, R39, 0x2, R0 ;  /* 0x0000000227047824 */ /* 0x000fe200078e0200 */
[C---:B------:R-:W-:Y:S02]  /*5530*/  IADD3 R2, P6, PT, R0.reuse, R37, RZ ;  /* 0x0000002500027210 */ /* 0x040fe40007fde0ff */
[----:B-1----:R-:W-:Y:S01]  /*5540*/  PRMT R17, R5, 0x7770, RZ ;  /* 0x0000777005117816 */ /* 0x002fe200000000ff */
[----:B------:R0:W-:Y:S01]  /*5550*/  @P2 STG.E.U8 desc[UR26][R12.64], R15 ;  /* 0x0000000f0c002986 */ /* 0x0001e2000c10111a */
[----:B------:R-:W-:Y:S01]  /*5560*/  LEA.HI.X.SX32 R3, R0, R35, 0x1, P6 ;  /* 0x0000002300037211 */ /* 0x000fe200030f0eff */
[----:B------:R-:W-:Y:S01]  /*5570*/  IMAD R0, R39, 0x2, R4 ;  /* 0x0000000227007824 */ /* 0x000fe200078e0204 */
[----:B------:R-:W-:-:S02]  /*5580*/  IADD3 R8, P6, PT, R4, R37, RZ ;  /* 0x0000002504087210 */ /* 0x000fc40007fde0ff */
[----:B--2---:R-:W-:Y:S01]  /*5590*/  PRMT R19, R5, 0x7771, RZ ;  /* 0x0000777105137816 */ /* 0x004fe200000000ff */
[----:B------:R1:W-:Y:S01]  /*55a0*/  @P1 STG.E.U8 desc[UR26][R2.64], R17 ;  /* 0x0000001102001986 */ /* 0x0003e2000c10111a */
[----:B------:R-:W-:Y:S01]  /*55b0*/  LEA.HI.X.SX32 R9, R4, R35, 0x1, P6 ;  /* 0x0000002304097211 */ /* 0x000fe200030f0eff */
[C---:B------:R-:W-:Y:S01]  /*55c0*/  IMAD R4, R39.reuse, 0x2, R0 ;  /* 0x0000000227047824 */ /* 0x040fe200078e0200 */
[----:B------:R-:W-:Y:S02]  /*55d0*/  IADD3 R10, P6, PT, R0, R37, RZ ;  /* 0x00000025000a7210 */ /* 0x000fe40007fde0ff */
[----:B------:R-:W-:Y:S01]  /*55e0*/  ISETP.LT.AND P2, PT, R26, UR11, !P0 ;  /* 0x0000000b1a007c0c */ /* 0x000fe2000c741270 */
[----:B------:R2:W-:Y:S01]  /*55f0*/  @P5 STG.E.U8 desc[UR26][R8.64], R19 ;  /* 0x0000001308005986 */ /* 0x0005e2000c10111a */
[----:B------:R-:W-:Y:S01]  /*5600*/  LEA.HI.X.SX32 R11, R0, R35, 0x1, P6 ;  /* 0x00000023000b7211 */ /* 0x000fe200030f0eff */
[----:B------:R-:W-:Y:S01]  /*5610*/  IMAD R0, R39, 0x2, R4 ;  /* 0x0000000227007824 */ /* 0x000fe200078e0204 */
[----:B0-----:R-:W-:-:S02]  /*5620*/  IADD3 R12, P6, PT, R4, R37, RZ ;  /* 0x00000025040c7210 */ /* 0x001fc40007fde0ff */
[C---:B------:R-:W-:Y:S02]  /*5630*/  PRMT R15, R5.reuse, 0x7772, RZ ;  /* 0x00007772050f7816 */ /* 0x040fe400000000ff */
[----:B------:R-:W-:Y:S02]  /*5640*/  LEA.HI.X.SX32 R13, R4, R35, 0x1, P6 ;  /* 0x00000023040d7211 */ /* 0x000fe400030f0eff */
[----:B-1----:R-:W-:Y:S01]  /*5650*/  PRMT R17, R5, 0x7773, RZ ;  /* 0x0000777305117816 */ /* 0x002fe200000000ff */
[----:B------:R-:W-:Y:S01]  /*5660*/  IMAD R5, R39, 0x2, R0 ;  /* 0x0000000227057824 */ /* 0x000fe200078e0200 */
[C---:B------:R-:W-:Y:S01]  /*5670*/  IADD3 R2, P6, PT, R0.reuse, R37, RZ ;  /* 0x0000002500027210 */ /* 0x040fe20007fde0ff */
[----:B------:R0:W-:Y:S01]  /*5680*/  @P4 STG.E.U8 desc[UR26][R10.64], R15 ;  /* 0x0000000f0a004986 */ /* 0x0001e2000c10111a */
[----:B------:R-:W-:Y:S02]  /*5690*/  ISETP.LT.AND P1, PT, R29, UR11, !P0 ;  /* 0x0000000b1d007c0c */ /* 0x000fe4000c721270 */
[----:B------:R-:W-:Y:S01]  /*56a0*/  LEA.HI.X.SX32 R3, R0, R35, 0x1, P6 ;  /* 0x0000002300037211 */ /* 0x000fe200030f0eff */
[----:B------:R-:W-:Y:S01]  /*56b0*/  IMAD R0, R39, 0x2, R5 ;  /* 0x0000000227007824 */ /* 0x000fe200078e0205 */
[----:B------:R-:W-:Y:S01]  /*56c0*/  IADD3 R4, P6, PT, R5, R37, RZ ;  /* 0x0000002505047210 */ /* 0x000fe20007fde0ff */
[----:B------:R1:W-:Y:S01]  /*56d0*/  @P3 STG.E.U8 desc[UR26][R12.64], R17 ;  /* 0x000000110c003986 */ /* 0x0003e2000c10111a */
[----:B--2---:R-:W-:-:S02]  /*56e0*/  PRMT R19, R6, 0x7770, RZ ;  /* 0x0000777006137816 */ /* 0x004fc400000000ff */
[----:B------:R-:W-:Y:S02]  /*56f0*/  LEA.HI.X.SX32 R5, R5, R35, 0x1, P6 ;  /* 0x0000002305057211 */ /* 0x000fe400030f0eff */
[----:B------:R-:W-:Y:S01]  /*5700*/  IADD3 R8, P6, PT, R0, R37, RZ ;  /* 0x0000002500087210 */ /* 0x000fe20007fde0ff */
[C---:B0-----:R-:W-:Y:S01]  /*5710*/  IMAD R11, R39.reuse, 0x2, R0 ;  /* 0x00000002270b7824 */ /* 0x041fe200078e0200 */
[----:B------:R0:W-:Y:S01]  /*5720*/  @P2 STG.E.U8 desc[UR26][R2.64], R19 ;  /* 0x0000001302002986 */ /* 0x0001e2000c10111a */
[----:B------:R-:W-:Y:S02]  /*5730*/  ISETP.LT.AND P5, PT, R30, UR11, !P0 ;  /* 0x0000000b1e007c0c */ /* 0x000fe4000c7a1270 */
[----:B------:R-:W-:Y:S01]  /*5740*/  LEA.HI.X.SX32 R9, R0, R35, 0x1, P6 ;  /* 0x0000002300097211 */ /* 0x000fe200030f0eff */
[----:B------:R2:W-:Y:S01]  /*5750*/  @P1 STG.E.U8 desc[UR26][R4.64], R21 ;  /* 0x0000001504001986 */ /* 0x0005e2000c10111a */
[----:B-1----:R-:W-:Y:S01]  /*5760*/  IMAD R13, R39, 0x2, R11 ;  /* 0x00000002270d7824 */ /* 0x002fe200078e020b */
[----:B------:R-:W-:-:S02]  /*5770*/  IADD3 R10, P1, PT, R11, R37, RZ ;  /* 0x000000250b0a7210 */ /* 0x000fc40007f3e0ff */
[----:B------:R-:W-:Y:S01]  /*5780*/  ISETP.LT.AND P4, PT, R31, UR11, !P0 ;  /* 0x0000000b1f007c0c */ /* 0x000fe2000c781270 */
[----:B------:R-:W-:Y:S01]  /*5790*/  IMAD R15, R39, 0x2, R13 ;  /* 0x00000002270f7824 */ /* 0x000fe200078e020d */
[----:B------:R-:W-:Y:S02]  /*57a0*/  LEA.HI.X.SX32 R11, R11, R35, 0x1, P1 ;  /* 0x000000230b0b7211 */ /* 0x000fe400008f0eff */
[-C--:B0-----:R-:W-:Y:S01]  /*57b0*/  IADD3 R2, P6, PT, R13, R37.reuse, RZ ;  /* 0x000000250d027210 */ /* 0x081fe20007fde0ff */
[----:B------:R-:W-:Y:S01]  /*57c0*/  IMAD R0, R39, 0x2, R15 ;  /* 0x0000000227007824 */ /* 0x000fe200078e020f */
[----:B------:R-:W-:Y:S02]  /*57d0*/  IADD3 R12, P1, PT, R15, R37, RZ ;  /* 0x000000250f0c7210 */ /* 0x000fe40007f3e0ff */
[----:B------:R-:W-:Y:S01]  /*57e0*/  ISETP.LT.AND P3, PT, R32, UR11, !P0 ;  /* 0x0000000b20007c0c */ /* 0x000fe2000c761270 */
[----:B------:R-:W-:Y:S01]  /*57f0*/  IMAD R16, R39, 0x2, R0 ;  /* 0x0000000227107824 */ /* 0x000fe200078e0200 */
[----:B------:R-:W-:-:S02]  /*5800*/  LEA.HI.X.SX32 R3, R13, R35, 0x1, P6 ;  /* 0x000000230d037211 */ /* 0x000fc400030f0eff */
[----:B------:R-:W-:Y:S02]  /*5810*/  ISETP.LT.AND P2, PT, R33, UR11, !P0 ;  /* 0x0000000b21007c0c */ /* 0x000fe4000c741270 */
[----:B------:R-:W-:Y:S02]  /*5820*/  LEA.HI.X.SX32 R13, R15, R35, 0x1, P1 ;  /* 0x000000230f0d7211 */ /* 0x000fe400008f0eff */
[----:B------:R-:W-:Y:S02]  /*5830*/  IADD3 R14, P6, PT, R0, R37, RZ ;  /* 0x00000025000e7210 */ /* 0x000fe40007fde0ff */
[----:B------:R-:W-:Y:S02]  /*5840*/  ISETP.LT.AND P1, PT, R34, UR11, !P0 ;  /* 0x0000000b22007c0c */ /* 0x000fe4000c721270 */
[----:B------:R-:W-:Y:S02]  /*5850*/  ISETP.LT.AND P0, PT, R27, UR11, !P0 ;  /* 0x0000000b1b007c0c */ /* 0x000fe4000c701270 */
[----:B------:R-:W-:-:S02]  /*5860*/  LEA.HI.X.SX32 R15, R0, R35, 0x1, P6 ;  /* 0x00000023000f7211 */ /* 0x000fc400030f0eff */
[----:B------:R-:W-:Y:S02]  /*5870*/  PRMT R17, R6, 0x7772, RZ ;  /* 0x0000777206117816 */ /* 0x000fe400000000ff */
[----:B--2---:R-:W-:Y:S02]  /*5880*/  IADD3 R4, P6, PT, R16, R37, RZ ;  /* 0x0000002510047210 */ /* 0x004fe40007fde0ff */
[----:B------:R-:W-:Y:S01]  /*5890*/  PRMT R19, R6, 0x7773, RZ ;  /* 0x0000777306137816 */ /* 0x000fe200000000ff */
[----:B------:R0:W-:Y:S01]  /*58a0*/  @P5 STG.E.U8 desc[UR26][R8.64], R17 ;  /* 0x0000001108005986 */ /* 0x0001e2000c10111a */
[C---:B------:R-:W-:Y:S02]  /*58b0*/  PRMT R21, R7.reuse, 0x7770, RZ ;  /* 0x0000777007157816 */ /* 0x040fe400000000ff */
[----:B------:R-:W-:Y:S01]  /*58c0*/  PRMT R7, R7, 0x7773, RZ ;  /* 0x0000777307077816 */ /* 0x000fe200000000ff */
[----:B------:R0:W-:Y:S01]  /*58d0*/  @P4 STG.E.U8 desc[UR26][R10.64], R19 ;  /* 0x000000130a004986 */ /* 0x0001e2000c10111a */
[----:B------:R-:W-:-:S03]  /*58e0*/  LEA.HI.X.SX32 R5, R16, R35, 0x1, P6 ;  /* 0x0000002310057211 */ /* 0x000fc600030f0eff */
[----:B------:R0:W-:Y:S04]  /*58f0*/  @P3 STG.E.U8 desc[UR26][R2.64], R21 ;  /* 0x0000001502003986 */ /* 0x0001e8000c10111a */
[----:B------:R0:W-:Y:S04]  /*5900*/  @P2 STG.E.U8 desc[UR26][R12.64], R23 ;  /* 0x000000170c002986 */ /* 0x0001e8000c10111a */
[----:B------:R0:W-:Y:S04]  /*5910*/  @P1 STG.E.U8 desc[UR26][R14.64], R25 ;  /* 0x000000190e001986 */ /* 0x0001e8000c10111a */
[----:B------:R0:W-:Y:S01]  /*5920*/  @P0 STG.E.U8 desc[UR26][R4.64], R7 ;  /* 0x0000000704000986 */ /* 0x0001e2000c10111a */
[----:B------:R-:W-:Y:S06]  /*5930*/  BAR.SYNC.DEFER_BLOCKING 0x0 ;  /* 0x0000000000007b1d */ /* 0x000fec0000010000 */
[----:B------:R-:W-:Y:S05]  /*5940*/  BRA.U UP0, `(.L_x_13) ;  /* 0x00000001009c7547 */ /* 0x000fea000b800000 */
[----:B------:R-:W1:Y:S01]  /*5950*/  S2UR UR5, SR_CgaCtaId ;  /* 0x00000000000579c3 */ /* 0x000e620000008800 */
[----:B------:R-:W-:Y:S01]  /*5960*/  NOP ;  /* 0x0000000000007918 */ /* 0x000fe20000000000 */
[----:B------:R-:W-:Y:S01]  /*5970*/  UMOV UR4, 0x50 ;  /* 0x0000005000047882 */ /* 0x000fe20000000000 */
[----:B------:R-:W-:Y:S02]  /*5980*/  IMAD.U32 R0, RZ, RZ, UR12 ;  /* 0x0000000cff007e24 */ /* 0x000fe4000f8e00ff */
[----:B0-----:R-:W-:-:S03]  /*5990*/  IMAD.MOV.U32 R3, RZ, RZ, 0x1 ;  /* 0x00000001ff037424 */ /* 0x001fc600078e00ff */
[----:B------:R-:W-:-:S04]  /*59a0*/  LOP3.LUT R0, R0, 0xffff, RZ, 0xc0, !PT ;  /* 0x0000ffff00007812 */ /* 0x000fc800078ec0ff */
[----:B------:R-:W-:-:S05]  /*59b0*/  SHF.R.U32.HI R0, RZ, 0x5, R0 ;  /* 0x00000005ff007819 */ /* 0x000fca0000011600 */
[----:B------:R-:W-:Y:S01]  /*59c0*/  VIADD R2, R0, 0x10 ;  /* 0x0000001000027836 */ /* 0x000fe20000000000 */
[----:B------:R-:W-:Y:S01]  /*59d0*/  SHF.L.U32 R0, R3, R0, RZ ;  /* 0x0000000003007219 */ /* 0x000fe200000006ff */
[----:B-1----:R-:W-:-:S03]  /*59e0*/  ULEA UR6, UR5, UR4, 0x18 ;  /* 0x0000000405067291 */ /* 0x002fc6000f8ec0ff */
[----:B------:R-:W-:-:S04]  /*59f0*/  SHF.L.U32 R3, R3, R2, RZ ;  /* 0x0000000203037219 */ /* 0x000fc800000006ff */
[----:B------:R-:W-:Y:S02]  /*5a00*/  LOP3.LUT R0, R3, R0, RZ, 0xfc, !PT ;  /* 0x0000000003007212 */ /* 0x000fe400078efcff */
[----:B------:R-:W0:Y:S02]  /*5a10*/  LDS R5, [UR6] ;  /* 0x00000006ff057984 */ /* 0x000e240008000800 */
[C---:B------:R-:W-:Y:S02]  /*5a20*/  LOP3.LUT R2, R0.reuse, 0xffff, RZ, 0xc0, !PT ;  /* 0x0000ffff00027812 */ /* 0x040fe400078ec0ff */
[----:B0-----:R-:W-:-:S04]  /*5a30*/  LOP3.LUT R3, R0, 0xffff, R5, 0x80, !PT ;  /* 0x0000ffff00037812 */ /* 0x001fc800078e8005 */
[----:B------:R-:W-:-:S13]  /*5a40*/  ISETP.NE.AND P0, PT, R3, R2, PT ;  /* 0x000000020300720c */ /* 0x000fda0003f05270 */
[----:B------:R-:W-:Y:S05]  /*5a50*/  @P0 BRA `(.L_x_14) ;  /* 0x0000000000500947 */ /* 0x000fea0003800000 */
[----:B------:R-:W-:Y:S02]  /*5a60*/  SHF.R.U32.HI R5, RZ, 0x10, R5 ;  /* 0x00000010ff057819 */ /* 0x000fe40000011605 */
[----:B------:R-:W-:-:S04]  /*5a70*/  SHF.R.U32.HI R2, RZ, 0x10, R0 ;  /* 0x00000010ff027819 */ /* 0x000fc80000011600 */
[----:B------:R-:W-:-:S04]  /*5a80*/  LOP3.LUT R5, R5, R2, RZ, 0xc0, !PT ;  /* 0x0000000205057212 */ /* 0x000fc800078ec0ff */
[----:B------:R-:W-:-:S13]  /*5a90*/  ISETP.NE.AND P0, PT, R5, R2, PT ;  /* 0x000000020500720c */ /* 0x000fda0003f05270 */
[----:B------:R-:W-:Y:S05]  /*5aa0*/  @P0 BRA `(.L_x_15) ;  /* 0x0000000000300947 */ /* 0x000fea0003800000 */
[----:B------:R-:W-:Y:S01]  /*5ab0*/  R2UR UR4, R0 ;  /* 0x00000000000472ca */ /* 0x000fe200000e0000 */
[----:B------:R-:W-:Y:S01]  /*5ac0*/  VOTEU.ANY UR5, UPT, PT ;  /* 0x0000000000057886 */ /* 0x000fe200038e0100 */
[----:B------:R-:W0:Y:S01]  /*5ad0*/  S2R R0, SR_LANEID ;  /* 0x0000000000007919 */ /* 0x000e220000000000 */
[----:B------:R-:W-:-:S10]  /*5ae0*/  UFLO.U32 UR5, UR5 ;  /* 0x00000005000572bd */ /* 0x000fd400080e0000 */
[----:B------:R-:W-:-:S06]  /*5af0*/  ULOP3.LUT UR4, URZ, UR4, URZ, 0x33, !UPT ;  /* 0x00000004ff047292 */ /* 0x000fcc000f8e33ff */
[----:B------:R-:W-:-:S04]  /*5b00*/  IMAD.U32 R2, RZ, RZ, UR4 ;  /* 0x00000004ff027e24 */ /* 0x000fc8000f8e00ff */
[----:B------:R-:W1:Y:S02]  /*5b10*/  REDUX UR7, R2 ;  /* 0x00000000020773c4 */ /* 0x000e640000000000 */
[----:B------:R2:W-:Y:S01]  /*5b20*/  UTCATOMSWS.AND URZ, UR4 ;  /* 0x0000000400ff79e3 */ /* 0x0005e20008000000 */
[----:B0-----:R-:W-:Y:S01]  /*5b30*/  ISETP.EQ.U32.AND P0, PT, R0, UR5, PT ;  /* 0x0000000500007c0c */ /* 0x001fe2000bf02070 */
[----:B-1----:R-:W-:-:S12]  /*5b40*/  IMAD.U32 R0, RZ, RZ, UR7 ;  /* 0x00000007ff007e24 */ /* 0x002fd8000f8e00ff */
[----:B------:R2:W-:Y:S01]  /*5b50*/  @P0 ATOMS.AND RZ, [UR6], R0 ;  /* 0x00000000ffff098c */ /* 0x0005e2000a800006 */
[----:B------:R-:W-:Y:S05]  /*5b60*/  BRA `(.L_x_13) ;  /* 0x0000000000147947 */ /* 0x000fea0003800000 */
.L_x_15:
[----:B------:R-:W-:-:S07]  /*5b70*/  MOV R2, 0x5b90 ;  /* 0x00005b9000027802 */ /* 0x000fce0000000f00 */
[----:B------:R-:W-:Y:S05]  /*5b80*/  CALL.REL.NOINC `($__internal_0_$__cuda_sm10x_tcgen05_guardrail_trap_col_being_dealloced_not_returned_by_alloc) ;  /* 0x00000000002c7944 */ /* 0x000fea0003c00000 */
[----:B------:R-:W-:Y:S05]  /*5b90*/  BRA `(.L_x_13) ;  /* 0x0000000000087947 */ /* 0x000fea0003800000 */
.L_x_14:
[----:B------:R-:W-:-:S07]  /*5ba0*/  MOV R2, 0x5bc0 ;  /* 0x00005bc000027802 */ /* 0x000fce0000000f00 */
[----:B------:R-:W-:Y:S05]  /*5bb0*/  CALL.REL.NOINC `($__internal_2_$__cuda_sm10x_tcgen05_guardrail_trap_unallocated_columns_being_dealloced) ;  /* 0x0000000000387944 */ /* 0x000fea0003c00000 */
.L_x_13:
[----:B------:R-:W-:Y:S01]  /*5bc0*/  NOP ;  /* 0x0000000000007918 */ /* 0x000fe20000000000 */
[----:B--2---:R-:W-:Y:S05]  /*5bd0*/  EXIT ;  /* 0x000000000000794d */ /* 0x004fea0003800000 */
.L_x_8:
[----:B------:R-:W0:Y:S02]  /*5be0*/  SYNCS.PHASECHK.TRANS64.TRYWAIT P2, [UR10], R86 ;  /* 0x00000056ff0075a7 */ /* 0x000e24000804110a */
[----:B0-----:R-:W-:Y:S05]  /*5bf0*/  @!P2 BRA `(.L_x_8) ;  /* 0xfffffffc00f8a947 */ /* 0x001fea000383ffff */
[----:B------:R-:W-:Y:S05]  /*5c00*/  BRA `(.L_x_16) ;  /* 0xffffffe0006c7947 */ /* 0x000fea000383ffff */
.L_x_12:
[----:B------:R-:W1:Y:S02]  /*5c10*/  SYNCS.PHASECHK.TRANS64.TRYWAIT P0, [UR10], R4 ;  /* 0x00000004ff0075a7 */ /* 0x000e64000800110a */
[----:B-1----:R-:W-:Y:S05]  /*5c20*/  @!P0 BRA `(.L_x_12) ;  /* 0xfffffffc00f88947 */ /* 0x002fea000383ffff */
[----:B------:R-:W-:Y:S05]  /*5c30*/  BRA `(.L_x_11) ;  /* 0xfffffff0007c7947 */ /* 0x000fea000383ffff */
        .weak           $__internal_0_$__cuda_sm10x_tcgen05_guardrail_trap_col_being_dealloced_not_returned_by_alloc
        .type           $__internal_0_$__cuda_sm10x_tcgen05_guardrail_trap_col_being_dealloced_not_returned_by_alloc,@function
        .size           $__internal_0_$__cuda_sm10x_tcgen05_guardrail_trap_col_being_dealloced_not_returned_by_alloc,($__internal_1_$__cuda_sm10x_tcgen05_guardrail_trap_phase_invalid_during_alloc - $__internal_0_$__cuda_sm10x_tcgen05_guardrail_trap_col_being_dealloced_not_returned_by_alloc)
$__internal_0_$__cuda_sm10x_tcgen05_guardrail_trap_col_being_dealloced_not_returned_by_alloc:
[----:B------:R-:W-:Y:S05]  /*5c40*/  BPT.TRAP 0x1 ;  /* 0x000000040000795c */ /* 0x000fea0000300000 */
[----:B------:R-:W-:-:S04]  /*5c50*/  IMAD.MOV.U32 R3, RZ, RZ, 0x0 ;  /* 0x00000000ff037424 */ /* 0x000fc800078e00ff */
[----:B------:R-:W-:Y:S05]  /*5c60*/  RET.REL.NODEC R2 `(matmul_kernel) ;  /* 0xffffffa002e47950 */ /* 0x000fea0003c3ffff */
        .weak           $__internal_1_$__cuda_sm10x_tcgen05_guardrail_trap_phase_invalid_during_alloc
        .type           $__internal_1_$__cuda_sm10x_tcgen05_guardrail_trap_phase_invalid_during_alloc,@function
        .size           $__internal_1_$__cuda_sm10x_tcgen05_guardrail_trap_phase_invalid_during_alloc,($__internal_2_$__cuda_sm10x_tcgen05_guardrail_trap_unallocated_columns_being_dealloced - $__internal_1_$__cuda_sm10x_tcgen05_guardrail_trap_phase_invalid_during_alloc)
$__internal_1_$__cuda_sm10x_tcgen05_guardrail_trap_phase_invalid_during_alloc:
[----:B------:R-:W-:Y:S05]  /*5c70*/  BPT.TRAP 0x1 ;  /* 0x000000040000795c */ /* 0x000fea0000300000 */
[----:B------:R-:W-:-:S04]  /*5c80*/  IMAD.MOV.U32 R3, RZ, RZ, 0x0 ;  /* 0x00000000ff037424 */ /* 0x000fc800078e00ff */
[----:B------:R-:W-:Y:S05]  /*5c90*/  RET.REL.NODEC R2 `(matmul_kernel) ;  /* 0xffffffa002d87950 */ /* 0x000fea0003c3ffff */
        .weak           $__internal_2_$__cuda_sm10x_tcgen05_guardrail_trap_unallocated_columns_being_dealloced
        .type           $__internal_2_$__cuda_sm10x_tcgen05_guardrail_trap_unallocated_columns_being_dealloced,@function
        .size           $__internal_2_$__cuda_sm10x_tcgen05_guardrail_trap_unallocated_columns_being_dealloced,(.L_x_20 - $__internal_2_$__cuda_sm10x_tcgen05_guardrail_trap_unallocated_columns_being_dealloced)
$__internal_2_$__cuda_sm10x_tcgen05_guardrail_trap_unallocated_columns_being_dealloced:
[----:B------:R-:W-:Y:S05]  /*5ca0*/  BPT.TRAP 0x1 ;  /* 0x000000040000795c */ /* 0x000fea0000300000 */
[----:B------:R-:W-:-:S04]  /*5cb0*/  IMAD.MOV.U32 R3, RZ, RZ, 0x0 ;  /* 0x00000000ff037424 */ /* 0x000fc800078e00ff */
[----:B------:R-:W-:Y:S05]  /*5cc0*/  RET.REL.NODEC R2 `(matmul_kernel) ;  /* 0xffffffa002cc7950 */ /* 0x000fea0003c3ffff */
.L_x_17:
[----:B------:R-:W-:-:S00]  /*5cd0*/  BRA `(.L_x_17) ;  /* 0xfffffffc00fc7947 */ /* 0x000fc0000383ffff */
[----:B------:R-:W-:-:S00]  /*5ce0*/  NOP ;  /* 0x0000000000007918 */ /* 0x000fc00000000000 */
        /* <DEDUP_REMOVED lines=9> */
.L_x_20:


//--------------------- .nv.shared.matmul_kernel  --------------------------
	.section	.nv.shared.matmul_kernel,"aw",@nobits
	.sectionflags	@""
	.align	16
	.zero		1024


//--------------------- .nv.shared.reserved.0     --------------------------
	.section	.nv.shared.reserved.0,"aw",@nobits
	.align	8
	.weak		__nv_reservedSMEM_offset_0_alias
	.size		__nv_reservedSMEM_offset_0_alias, 0, 64
	.other		__nv_reservedSMEM_offset_0_alias,@"STO_CUDA_RESERVED_SHARED STV_DEFAULT"
__nv_reservedSMEM_offset_0_alias:
	.zero		0
.nv.shared.reserved.0:
	.zero		64
	.weak		__nv_reservedSMEM_allocation_phase
	.type		__nv_reservedSMEM_allocation_phase,@object
	.size		__nv_reservedSMEM_allocation_phase,(.L_0 - __nv_reservedSMEM_allocation_phase)
__nv_reservedSMEM_allocation_phase:
	.zero		1
.L_0:
	.zero		7
	.weak		__nv_reservedSMEM_devtool_atexit_pc
	.type		__nv_reservedSMEM_devtool_atexit_pc,@object
	.size		__nv_reservedSMEM_devtool_atexit_pc,(__nv_reservedSMEM_allocation_mask - __nv_reservedSMEM_devtool_atexit_pc)
__nv_reservedSMEM_devtool_atexit_pc:
	.zero		8
	.weak		__nv_reservedSMEM_allocation_mask
	.type		__nv_reservedSMEM_allocation_mask,@object
	.size		__nv_reservedSMEM_allocation_mask,(.L_2 - __nv_reservedSMEM_allocation_mask)
__nv_reservedSMEM_allocation_mask:
	.zero		4
.L_2:


//--------------------- .nv.constant0.matmul_kernel --------------------------
	.section	.nv.constant0.matmul_kernel,"a",@progbits
	.sectionflags	@""
	.align	4
.nv.constant0.matmul_kernel:
	.zero		976


//--------------------- SYMBOLS --------------------------

	.type		.nv.reservedSmem.offset0,@object
	.size		.nv.reservedSmem.offset0,0x4
	.type		.nv.reservedSmem.cap,@object
	.size		.nv.reservedSmem.cap,0x4
